	.target	sm_100a

	.elftype	@"ET_EXEC"


//--------------------- .note.nv.tkinfo           --------------------------
	.section	.note.nv.tkinfo,"",@"SHT_NOTE"
	.sectionflags	@"SHF_NOTE_NV_TKINFO"
	.tkinfo
        /*0018*/ 	.word	0x00000081
        /*0030*/ 	.string	""
        /*0030*/ 	.string	"ptxas-blackwell"
        /*0030*/ 	.string	"Cuda compilation tools, release 12.9, V12.9.86"
        /*0030*/ 	.string	"Build cuda_12.9.r12.9/compiler.36037853_0"
        /*0030*/ 	.string	"-v  -suppress-debug-info  -lineinfo  -arch sm_100a "



//--------------------- .note.nv.cuver            --------------------------
	.section	.note.nv.cuver,"",@"SHT_NOTE"
	.sectionflags	@"SHF_NOTE_NV_CUVER"
        /*0018*/ 	.short	0x0001
        /*001a*/ 	.short	0x0064
        /*001c*/ 	.short	0x0001
        /*001e*/ 	.short	0x0000
        /*0020*/ 	.short	0x0001
        /*0022*/ 	.short	0x0000


//--------------------- .nv.info                  --------------------------
	.section	.nv.info,"",@"SHT_CUDA_INFO"
	.align	4


	//----- nvinfo : EIATTR_REGCOUNT
	.align		4
        /*0000*/ 	.byte	0x04, 0x2f
        /*0002*/ 	.short	(.L_4 - .L_3)
	.align		4
.L_3:
        /*0004*/ 	.word	index@(gluon_tcgen05)
        /*0008*/ 	.word	0x00000047


	//----- nvinfo : EIATTR_FRAME_SIZE
	.align		4
.L_4:
        /*000c*/ 	.byte	0x04, 0x11
        /*000e*/ 	.short	(.L_6 - .L_5)
	.align		4
.L_5:
        /*0010*/ 	.word	index@($__internal_2_$__cuda_sm10x_tcgen05_guardrail_trap_unallocated_columns_being_dealloced)
        /*0014*/ 	.word	0x00000000


	//----- nvinfo : EIATTR_FRAME_SIZE
	.align		4
.L_6:
        /*0018*/ 	.byte	0x04, 0x11
        /*001a*/ 	.short	(.L_8 - .L_7)
	.align		4
.L_7:
        /*001c*/ 	.word	index@($__internal_1_$__cuda_sm10x_tcgen05_guardrail_trap_phase_invalid_during_alloc)
        /*0020*/ 	.word	0x00000000


	//----- nvinfo : EIATTR_FRAME_SIZE
	.align		4
.L_8:
        /*0024*/ 	.byte	0x04, 0x11
        /*0026*/ 	.short	(.L_10 - .L_9)
	.align		4
.L_9:
        /*0028*/ 	.word	index@($__internal_0_$__cuda_sm10x_tcgen05_guardrail_trap_col_being_dealloced_not_returned_by_alloc)
        /*002c*/ 	.word	0x00000000


	//----- nvinfo : EIATTR_FRAME_SIZE
	.align		4
.L_10:
        /*0030*/ 	.byte	0x04, 0x11
        /*0032*/ 	.short	(.L_12 - .L_11)
	.align		4
.L_11:
        /*0034*/ 	.word	index@(gluon_tcgen05)
        /*0038*/ 	.word	0x00000000


	//----- nvinfo : EIATTR_MIN_STACK_SIZE
	.align		4
.L_12:
        /*003c*/ 	.byte	0x04, 0x12
        /*003e*/ 	.short	(.L_14 - .L_13)
	.align		4
.L_13:
        /*0040*/ 	.word	index@(gluon_tcgen05)
        /*0044*/ 	.word	0x00000000
.L_14:


//--------------------- .nv.info.gluon_tcgen05    --------------------------
	.section	.nv.info.gluon_tcgen05,"",@"SHT_CUDA_INFO"
	.sectionflags	@""
	.align	4


	//----- nvinfo : EIATTR_CUDA_API_VERSION
	.align		4
        /*0000*/ 	.byte	0x04, 0x37
        /*0002*/ 	.short	(.L_16 - .L_15)
.L_15:
        /*0004*/ 	.word	0x00000081


	//----- nvinfo : EIATTR_KPARAM_INFO
	.align		4
.L_16:
        /*0008*/ 	.byte	0x04, 0x17
        /*000a*/ 	.short	(.L_18 - .L_17)
.L_17:
        /*000c*/ 	.word	0x00000000
        /*0010*/ 	.short	0x000a
        /*0012*/ 	.short	0x0048
        /*0014*/ 	.byte	0x00, 0xf4, 0x21, 0x00


	//----- nvinfo : EIATTR_KPARAM_INFO
	.align		4
.L_18:
        /*0018*/ 	.byte	0x04, 0x17
        /*001a*/ 	.short	(.L_20 - .L_19)
.L_19:
        /*001c*/ 	.word	0x00000000
        /*0020*/ 	.short	0x0009
        /*0022*/ 	.short	0x0040
        /*0024*/ 	.byte	0x00, 0xf4, 0x21, 0x00


	//----- nvinfo : EIATTR_KPARAM_INFO
	.align		4
.L_20:
        /*0028*/ 	.byte	0x04, 0x17
        /*002a*/ 	.short	(.L_22 - .L_21)
.L_21:
        /*002c*/ 	.word	0x00000000
        /*0030*/ 	.short	0x0008
        /*0032*/ 	.short	0x0038
        /*0034*/ 	.byte	0x00, 0xf0, 0x21, 0x00


	//----- nvinfo : EIATTR_KPARAM_INFO
	.align		4
.L_22:
        /*0038*/ 	.byte	0x04, 0x17
        /*003a*/ 	.short	(.L_24 - .L_23)
.L_23:
        /*003c*/ 	.word	0x00000000
        /*0040*/ 	.short	0x0007
        /*0042*/ 	.short	0x0030
        /*0044*/ 	.byte	0x00, 0xf0, 0x21, 0x00


	//----- nvinfo : EIATTR_KPARAM_INFO
	.align		4
.L_24:
        /*0048*/ 	.byte	0x04, 0x17
        /*004a*/ 	.short	(.L_26 - .L_25)
.L_25:
        /*004c*/ 	.word	0x00000000
        /*0050*/ 	.short	0x0006
        /*0052*/ 	.short	0x0028
        /*0054*/ 	.byte	0x00, 0xf0, 0x21, 0x00


	//----- nvinfo : EIATTR_KPARAM_INFO
	.align		4
.L_26:
        /*0058*/ 	.byte	0x04, 0x17
        /*005a*/ 	.short	(.L_28 - .L_27)
.L_27:
        /*005c*/ 	.word	0x00000000
        /*0060*/ 	.short	0x0005
        /*0062*/ 	.short	0x0020
        /*0064*/ 	.byte	0x00, 0xf0, 0x11, 0x00


	//----- nvinfo : EIATTR_KPARAM_INFO
	.align		4
.L_28:
        /*0068*/ 	.byte	0x04, 0x17
        /*006a*/ 	.short	(.L_30 - .L_29)
.L_29:
        /*006c*/ 	.word	0x00000000
        /*0070*/ 	.short	0x0004
        /*0072*/ 	.short	0x001c
        /*0074*/ 	.byte	0x00, 0xf0, 0x11, 0x00


	//----- nvinfo : EIATTR_KPARAM_INFO
	.align		4
.L_30:
        /*0078*/ 	.byte	0x04, 0x17
        /*007a*/ 	.short	(.L_32 - .L_31)
.L_31:
        /*007c*/ 	.word	0x00000000
        /*0080*/ 	.short	0x0003
        /*0082*/ 	.short	0x0018
        /*0084*/ 	.byte	0x00, 0xf0, 0x11, 0x00


	//----- nvinfo : EIATTR_KPARAM_INFO
	.align		4
.L_32:
        /*0088*/ 	.byte	0x04, 0x17
        /*008a*/ 	.short	(.L_34 - .L_33)
.L_33:
        /*008c*/ 	.word	0x00000000
        /*0090*/ 	.short	0x0002
        /*0092*/ 	.short	0x0010
        /*0094*/ 	.byte	0x00, 0xf4, 0x21, 0x00


	//----- nvinfo : EIATTR_KPARAM_INFO
	.align		4
.L_34:
        /*0098*/ 	.byte	0x04, 0x17
        /*009a*/ 	.short	(.L_36 - .L_35)
.L_35:
        /*009c*/ 	.word	0x00000000
        /*00a0*/ 	.short	0x0001
        /*00a2*/ 	.short	0x0008
        /*00a4*/ 	.byte	0x00, 0xf4, 0x21, 0x00


	//----- nvinfo : EIATTR_KPARAM_INFO
	.align		4
.L_36:
        /*00a8*/ 	.byte	0x04, 0x17
        /*00aa*/ 	.short	(.L_38 - .L_37)
.L_37:
        /*00ac*/ 	.word	0x00000000
        /*00b0*/ 	.short	0x0000
        /*00b2*/ 	.short	0x0000
        /*00b4*/ 	.byte	0x00, 0xf4, 0x21, 0x00


	//----- nvinfo : EIATTR_AT_ENTRY_FRAGMENTS
	.align		4
.L_38:
        /*00b8*/ 	.byte	0x04, 0x4f
        /*00ba*/ 	.short	(.L_40 - .L_39)


	//   ....[0]....
.L_39:
        /*00bc*/ 	.word	0x00000004


	//----- nvinfo : EIATTR_RESERVED_SMEM_USED
	.align		4
.L_40:
        /*00c0*/ 	.byte	0x01, 0x41
	.zero		2


	//----- nvinfo : EIATTR_SPARSE_MMA_MASK
	.align		4
        /*00c4*/ 	.byte	0x03, 0x50
        /*00c6*/ 	.short	0x0000


	//----- nvinfo : EIATTR_TCGEN05_1CTA_USED
	.align		4
        /*00c8*/ 	.byte	0x01, 0x51
	.zero		2


	//----- nvinfo : EIATTR_MAXREG_COUNT
	.align		4
        /*00cc*/ 	.byte	0x03, 0x1b
        /*00ce*/ 	.short	0x00ff


	//----- nvinfo : EIATTR_NUM_BARRIERS
	.align		4
        /*00d0*/ 	.byte	0x02, 0x4c
        /*00d2*/ 	.byte	0x01
	.zero		1


	//----- nvinfo : EIATTR_INT_WARP_WIDE_INSTR_OFFSETS
	.align		4
        /*00d4*/ 	.byte	0x04, 0x31
        /*00d6*/ 	.short	(.L_42 - .L_41)


	//   ....[0]....
.L_41:
        /*00d8*/ 	.word	0x00001670


	//   ....[1]....
        /*00dc*/ 	.word	0x00001690


	//   ....[2]....
        /*00e0*/ 	.word	0x00001710


	//   ....[3]....
        /*00e4*/ 	.word	0x00001ad0


	//   ....[4]....
        /*00e8*/ 	.word	0x00001ae0


	//   ....[5]....
        /*00ec*/ 	.word	0x00001b40


	//   ....[6]....
        /*00f0*/ 	.word	0x00001b50


	//   ....[7]....
        /*00f4*/ 	.word	0x00001e20


	//   ....[8]....
        /*00f8*/ 	.word	0x00001e30


	//   ....[9]....
        /*00fc*/ 	.word	0x00001fb0


	//   ....[10]....
        /*0100*/ 	.word	0x00001fe0


	//   ....[11]....
        /*0104*/ 	.word	0x00002010


	//   ....[12]....
        /*0108*/ 	.word	0x00002030


	//   ....[13]....
        /*010c*/ 	.word	0x00002330


	//   ....[14]....
        /*0110*/ 	.word	0x00002340


	//   ....[15]....
        /*0114*/ 	.word	0x00002720


	//   ....[16]....
        /*0118*/ 	.word	0x00002730


	//   ....[17]....
        /*011c*/ 	.word	0x00002ba0


	//   ....[18]....
        /*0120*/ 	.word	0x00002bf0


	//----- nvinfo : EIATTR_COOP_GROUP_MASK_REGIDS
	.align		4
.L_42:
        /*0124*/ 	.byte	0x04, 0x29
        /*0126*/ 	.short	(.L_44 - .L_43)


	//   ....[0]....
.L_43:
        /*0128*/ 	.word	0xffffffff


	//   ....[1]....
        /*012c*/ 	.word	0xffffffff


	//   ....[2]....
        /*0130*/ 	.word	0xffffffff


	//   ....[3]....
        /*0134*/ 	.word	0xffffffff


	//   ....[4]....
        /*0138*/ 	.word	0xffffffff


	//   ....[5]....
        /*013c*/ 	.word	0xffffffff


	//   ....[6]....
        /*0140*/ 	.word	0xffffffff


	//   ....[7]....
        /*0144*/ 	.word	0xffffffff


	//   ....[8]....
        /*0148*/ 	.word	0xffffffff


	//   ....[9]....
        /*014c*/ 	.word	0xffffffff


	//----- nvinfo : EIATTR_COOP_GROUP_INSTR_OFFSETS
	.align		4
.L_44:
        /*0150*/ 	.byte	0x04, 0x28
        /*0152*/ 	.short	(.L_46 - .L_45)


	//   ....[0]....
.L_45:
        /*0154*/ 	.word	0x00000050


	//   ....[1]....
        /*0158*/ 	.word	0x00000310


	//   ....[2]....
        /*015c*/ 	.word	0x000004f0


	//   ....[3]....
        /*0160*/ 	.word	0x00000980


	//   ....[4]....
        /*0164*/ 	.word	0x00000ac0


	//   ....[5]....
        /*0168*/ 	.word	0x00000fa0


	//   ....[6]....
        /*016c*/ 	.word	0x000010e0


	//   ....[7]....
        /*0170*/ 	.word	0x00001530


	//   ....[8]....
        /*0174*/ 	.word	0x00002a30


	//   ....[9]....
        /*0178*/ 	.word	0x00002ca0


	//----- nvinfo : EIATTR_VRC_CTA_INIT_COUNT
	.align		4
.L_46:
        /*017c*/ 	.byte	0x02, 0x4a
        /*017e*/ 	.byte	0x80
	.zero		1


	//----- nvinfo : EIATTR_MBARRIER_INSTR_OFFSETS
	.align		4
        /*0180*/ 	.byte	0x04, 0x39
        /*0182*/ 	.short	(.L_48 - .L_47)


	//   ....[0]....
.L_47:
        /*0184*/ 	.word	0x00001730
        /*0188*/ 	.word	0x000000ff
        /*018c*/ 	.word	0x00028000
        /*0190*/ 	.short	0x0100
        /*0192*/ 	.byte	0x08
	.zero		1


	//   ....[1]....
        /*0194*/ 	.word	0x00001740
        /*0198*/ 	.word	0x000000ff
        /*019c*/ 	.word	0x00028020
        /*01a0*/ 	.short	0x0100
        /*01a2*/ 	.byte	0x08
	.zero		1


	//   ....[2]....
        /*01a4*/ 	.word	0x000017f0
        /*01a8*/ 	.word	0x000000ff
        /*01ac*/ 	.word	0x00028008
        /*01b0*/ 	.short	0x0100
        /*01b2*/ 	.byte	0x08
	.zero		1


	//   ....[3]....
        /*01b4*/ 	.word	0x00001800
        /*01b8*/ 	.word	0x000000ff
        /*01bc*/ 	.word	0x00028028
        /*01c0*/ 	.short	0x0100
        /*01c2*/ 	.byte	0x08
	.zero		1


	//   ....[4]....
        /*01c4*/ 	.word	0x000018e0
        /*01c8*/ 	.word	0x000000ff
        /*01cc*/ 	.word	0x00028010
        /*01d0*/ 	.short	0x0100
        /*01d2*/ 	.byte	0x08
	.zero		1


	//   ....[5]....
        /*01d4*/ 	.word	0x000018f0
        /*01d8*/ 	.word	0x000000ff
        /*01dc*/ 	.word	0x00028030
        /*01e0*/ 	.short	0x0100
        /*01e2*/ 	.byte	0x08
	.zero		1


	//   ....[6]....
        /*01e4*/ 	.word	0x00001a00
        /*01e8*/ 	.word	0x000000ff
        /*01ec*/ 	.word	0x00028018
        /*01f0*/ 	.short	0x0100
        /*01f2*/ 	.byte	0x08
	.zero		1


	//   ....[7]....
        /*01f4*/ 	.word	0x00001a10
        /*01f8*/ 	.word	0x000000ff
        /*01fc*/ 	.word	0x00028038
        /*0200*/ 	.short	0x0100
        /*0202*/ 	.byte	0x08
	.zero		1


	//   ....[8]....
        /*0204*/ 	.word	0x00001be0
        /*0208*/ 	.word	0x000000ff
        /*020c*/ 	.word	0x00028000
        /*0210*/ 	.short	0x010a
        /*0212*/ 	.byte	0x08
	.zero		1


	//   ....[9]....
        /*0214*/ 	.word	0x00001e80
        /*0218*/ 	.word	0x000000ff
        /*021c*/ 	.word	0x00028020
        /*0220*/ 	.short	0x010a
        /*0222*/ 	.byte	0x08
	.zero		1


	//   ....[10]....
        /*0224*/ 	.word	0x000020b0
        /*0228*/ 	.word	0x000000ff
        /*022c*/ 	.word	0x00028000
        /*0230*/ 	.short	0x010a
        /*0232*/ 	.byte	0x1c
	.zero		1


	//   ....[11]....
        /*0234*/ 	.word	0x00002380
        /*0238*/ 	.word	0x000000ff
        /*023c*/ 	.word	0x00028020
        /*0240*/ 	.short	0x010a
        /*0242*/ 	.byte	0x1c
	.zero		1


	//   ....[12]....
        /*0244*/ 	.word	0x00002460
        /*0248*/ 	.word	0x000000ff
        /*024c*/ 	.word	0x00028000
        /*0250*/ 	.short	0x0108
        /*0252*/ 	.byte	0x08
	.zero		1


	//   ....[13]....
        /*0254*/ 	.word	0x00002470
        /*0258*/ 	.word	0x000000ff
        /*025c*/ 	.word	0x00028020
        /*0260*/ 	.short	0x0108
        /*0262*/ 	.byte	0x08
	.zero		1


	//   ....[14]....
        /*0264*/ 	.word	0x000024c0
        /*0268*/ 	.word	0x000000ff
        /*026c*/ 	.word	0x00028008
        /*0270*/ 	.short	0x0108
        /*0272*/ 	.byte	0x08
	.zero		1


	//   ....[15]....
        /*0274*/ 	.word	0x000024d0
        /*0278*/ 	.word	0x000000ff
        /*027c*/ 	.word	0x00028028
        /*0280*/ 	.short	0x0108
        /*0282*/ 	.byte	0x08
	.zero		1


	//   ....[16]....
        /*0284*/ 	.word	0x00002520
        /*0288*/ 	.word	0x000000ff
        /*028c*/ 	.word	0x00028010
        /*0290*/ 	.short	0x0108
        /*0292*/ 	.byte	0x08
	.zero		1


	//   ....[17]....
        /*0294*/ 	.word	0x00002530
        /*0298*/ 	.word	0x000000ff
        /*029c*/ 	.word	0x00028030
        /*02a0*/ 	.short	0x0108
        /*02a2*/ 	.byte	0x08
	.zero		1


	//   ....[18]....
        /*02a4*/ 	.word	0x00002580
        /*02a8*/ 	.word	0x000000ff
        /*02ac*/ 	.word	0x00028018
        /*02b0*/ 	.short	0x0108
        /*02b2*/ 	.byte	0x08
	.zero		1


	//   ....[19]....
        /*02b4*/ 	.word	0x00002590
        /*02b8*/ 	.word	0x000000ff
        /*02bc*/ 	.word	0x00028038
        /*02c0*/ 	.short	0x0108
        /*02c2*/ 	.byte	0x08
	.zero		1


	//   ....[20]....
        /*02c4*/ 	.word	0x00002cc0
        /*02c8*/ 	.word	0x000000ff
        /*02cc*/ 	.word	0x00028000
        /*02d0*/ 	.short	0x010a
        /*02d2*/ 	.byte	0x08
	.zero		1


	//   ....[21]....
        /*02d4*/ 	.word	0x00002cf0
        /*02d8*/ 	.word	0x000000ff
        /*02dc*/ 	.word	0x00028020
        /*02e0*/ 	.short	0x010a
        /*02e2*/ 	.byte	0x08
	.zero		1


	//   ....[22]....
        /*02e4*/ 	.word	0x00002d20
        /*02e8*/ 	.word	0x000000ff
        /*02ec*/ 	.word	0x00028000
        /*02f0*/ 	.short	0x010a
        /*02f2*/ 	.byte	0x1c
	.zero		1


	//   ....[23]....
        /*02f4*/ 	.word	0x00002d50
        /*02f8*/ 	.word	0x000000ff
        /*02fc*/ 	.word	0x00028020
        /*0300*/ 	.short	0x010a
        /*0302*/ 	.byte	0x1c
	.zero		1


	//----- nvinfo : EIATTR_NUM_MBARRIERS
	.align		4
.L_48:
        /*0304*/ 	.byte	0x03, 0x38
        /*0306*/ 	.short	0x0008


	//----- nvinfo : EIATTR_EXIT_INSTR_OFFSETS
	.align		4
        /*0308*/ 	.byte	0x04, 0x1c
        /*030a*/ 	.short	(.L_50 - .L_49)


	//   ....[0]....
.L_49:
        /*030c*/ 	.word	0x00002cb0


	//----- nvinfo : EIATTR_REQNTID
	.align		4
.L_50:
        /*0310*/ 	.byte	0x04, 0x10
        /*0312*/ 	.short	(.L_52 - .L_51)
.L_51:
        /*0314*/ 	.word	0x00000100
        /*0318*/ 	.word	0x00000001
        /*031c*/ 	.word	0x00000001


	//----- nvinfo : EIATTR_CRS_STACK_SIZE
	.align		4
.L_52:
        /*0320*/ 	.byte	0x04, 0x1e
        /*0322*/ 	.short	(.L_54 - .L_53)
.L_53:
        /*0324*/ 	.word	0x00000000


	//----- nvinfo : EIATTR_CBANK_PARAM_SIZE
	.align		4
.L_54:
        /*0328*/ 	.byte	0x03, 0x19
        /*032a*/ 	.short	0x0050


	//----- nvinfo : EIATTR_PARAM_CBANK
	.align		4
        /*032c*/ 	.byte	0x04, 0x0a
        /*032e*/ 	.short	(.L_56 - .L_55)
	.align		4
.L_55:
        /*0330*/ 	.word	index@(.nv.constant0.gluon_tcgen05)
        /*0334*/ 	.short	0x0380
        /*0336*/ 	.short	0x0050


	//----- nvinfo : EIATTR_SW_WAR
	.align		4
.L_56:
        /*0338*/ 	.byte	0x04, 0x36
        /*033a*/ 	.short	(.L_58 - .L_57)
.L_57:
        /*033c*/ 	.word	0x00000008
.L_58:


//--------------------- .nv.compat                --------------------------
	.section	.nv.compat,"",@"SHT_CUDA_COMPAT_INFO"
	.align	4
        /*0000*/ 	.byte	0x02, 0x02, 0x02, 0x00, 0x02, 0x05, 0x05, 0x00, 0x02, 0x03, 0x03, 0x00, 0x02, 0x06, 0x01, 0x00


//--------------------- .nv.callgraph             --------------------------
	.section	.nv.callgraph,"",@"SHT_CUDA_CALLGRAPH"
	.align	4
	.sectionentsize	8
	.align		4
        /*0000*/ 	.word	0x00000000
	.align		4
        /*0004*/ 	.word	0xffffffff
	.align		4
        /*0008*/ 	.word	0x00000000
	.align		4
        /*000c*/ 	.word	0xfffffffe
	.align		4
        /*0010*/ 	.word	0x00000000
	.align		4
        /*0014*/ 	.word	0xfffffffd
	.align		4
        /*0018*/ 	.word	0x00000000
	.align		4
        /*001c*/ 	.word	0xfffffffc


//--------------------- .text.gluon_tcgen05       --------------------------
	.section	.text.gluon_tcgen05,"ax",@progbits
	.align	128
        .global         gluon_tcgen05
        .type           gluon_tcgen05,@function
        .size           gluon_tcgen05,(.L_x_86 - gluon_tcgen05)
        .other          gluon_tcgen05,@"STO_CUDA_ENTRY STV_DEFAULT"
gluon_tcgen05:
.text.gluon_tcgen05:
[----:B------:R-:W1:Y:S01]  /*0000*/  LDC R1, c[0x0][0x37c] ;  /* 0x0000df00ff017b82 */ /* 0x000e620000000800 */
[----:B------:R-:W2:Y:S02]  /*0010*/  S2R R0, SR_TID.X ;  /* 0x0000000000007919 */ /* 0x000ea40000002100 */
[----:B--2---:R-:W-:-:S13]  /*0020*/  ISETP.GE.U32.AND P2, PT, R0, 0x20, PT ;  /* 0x000000200000780c */ /* 0x004fda0003f46070 */
[----:B------:R-:W-:Y:S05]  /*0030*/  @P2 BRA `(.L_x_0) ;  /* 0x0000000000b82947 */ /* 0x000fea0003800000 */
[----:B------:R-:W2:Y:S01]  /*0040*/  S2UR UR6, SR_CgaCtaId ;  /* 0x00000000000679c3 */ /* 0x000ea20000008800 */
[----:B------:R-:W-:Y:S01]  /*0050*/  NOP ;  /* 0x0000000000007918 */ /* 0x000fe20000000000 */
[----:B------:R-:W-:Y:S02]  /*0060*/  UMOV UR4, 0x40 ;  /* 0x0000004000047882 */ /* 0x000fe40000000000 */
[----:B--2---:R-:W-:-:S09]  /*0070*/  ULEA UR4, UR6, UR4, 0x18 ;  /* 0x0000000406047291 */ /* 0x004fd2000f8ec0ff */
[----:B------:R-:W2:Y:S01]  /*0080*/  LDS.U8 R2, [UR4] ;  /* 0x00000004ff027984 */ /* 0x000ea20008000000 */
[----:B------:R-:W-:Y:S02]  /*0090*/  UMOV UR4, 0x400 ;  /* 0x0000040000047882 */ /* 0x000fe40000000000 */
[----:B------:R-:W-:Y:S01]  /*00a0*/  ULEA UR4, UR6, UR4, 0x18 ;  /* 0x0000000406047291 */ /* 0x000fe2000f8ec0ff */
[----:B--2---:R-:W-:-:S13]  /*00b0*/  ISETP.NE.AND P0, PT, R2, RZ, PT ;  /* 0x000000ff0200720c */ /* 0x004fda0003f05270 */
[----:B------:R-:W-:Y:S05]  /*00c0*/  @P0 BRA `(.L_x_1) ;  /* 0x00000000007c0947 */ /* 0x000fea0003800000 */
[----:B------:R-:W-:-:S13]  /*00d0*/  ELECT P0, URZ, PT ;  /* 0x0000000000ff782f */ /* 0x000fda0003800000 */
[----:B------:R-:W-:Y:S05]  /*00e0*/  @!P0 BRA `(.L_x_2) ;  /* 0x0000000000848947 */ /* 0x000fea0003800000 */
[----:B------:R-:W-:Y:S01]  /*00f0*/  UMOV UR5, 0x8 ;  /* 0x0000000800057882 */ /* 0x000fe20000000000 */
[----:B------:R-:W-:Y:S02]  /*0100*/  IMAD.MOV.U32 R5, RZ, RZ, 0x1 ;  /* 0x00000001ff057424 */ /* 0x000fe400078e00ff */
[----:B------:R-:W-:Y:S02]  /*0110*/  IMAD.MOV.U32 R3, RZ, RZ, 0xff ;  /* 0x000000ffff037424 */ /* 0x000fe400078e00ff */
[----:B------:R-:W-:Y:S04]  /*0120*/  DEPBAR.LE SB2, 0x36 ;  /* 0x0000ad800000791a */ /* 0x000fe80000000000 */
[----:B------:R-:W2:Y:S02]  /*0130*/  UTCATOMSWS.FIND_AND_SET.ALIGN UP0, UR5, UR5 ;  /* 0x00000005000575e3 */ /* 0x000ea40008000800 */
[----:B--2---:R-:W-:-:S04]  /*0140*/  PLOP3.LUT P0, PT, PT, PT, UP0, 0x80, 0x8 ;  /* 0x000000000008781c */ /* 0x004fc80003f0f008 */
[----:B------:R-:W-:-:S04]  /*0150*/  SEL R2, RZ, 0xffffffff, !P0 ;  /* 0xffffffffff027807 */ /* 0x000fc80004000000 */
[----:B------:R-:W-:Y:S01]  /*0160*/  ISETP.NE.AND P0, PT, R2, RZ, PT ;  /* 0x000000ff0200720c */ /* 0x000fe20003f05270 */
[----:B------:R-:W-:-:S12]  /*0170*/  IMAD.U32 R2, RZ, RZ, UR5 ;  /* 0x00000005ff027e24 */ /* 0x000fd8000f8e00ff */
[----:B------:R-:W-:Y:S05]  /*0180*/  @P0 BRA `(.L_x_3) ;  /* 0x0000000000240947 */ /* 0x000fea0003800000 */
.L_x_4:
[----:B------:R-:W-:Y:S05]  /*0190*/  NANOSLEEP 0x64 ;  /* 0x000000640000795d */ /* 0x000fea0003800000 */
[----:B------:R-:W-:-:S05]  /*01a0*/  UMOV UR5, 0x8 ;  /* 0x0000000800057882 */ /* 0x000fca0000000000 */
[----:B------:R-:W-:Y:S04]  /*01b0*/  DEPBAR.LE SB2, 0x36 ;  /* 0x0000ad800000791a */ /* 0x000fe80000000000 */
[----:B------:R-:W2:Y:S02]  /*01c0*/  UTCATOMSWS.FIND_AND_SET.ALIGN UP0, UR5, UR5 ;  /* 0x00000005000575e3 */ /* 0x000ea40008000800 */
[----:B--2---:R-:W-:-:S04]  /*01d0*/  PLOP3.LUT P0, PT, PT, PT, UP0, 0x80, 0x8 ;  /* 0x000000000008781c */ /* 0x004fc80003f0f008 */
[----:B------:R-:W-:-:S04]  /*01e0*/  SEL R2, RZ, 0xffffffff, !P0 ;  /* 0xffffffffff027807 */ /* 0x000fc80004000000 */
[----:B------:R-:W-:Y:S01]  /*01f0*/  ISETP.NE.AND P0, PT, R2, RZ, PT ;  /* 0x000000ff0200720c */ /* 0x000fe20003f05270 */
[----:B------:R-:W-:-:S12]  /*0200*/  IMAD.U32 R2, RZ, RZ, UR5 ;  /* 0x00000005ff027e24 */ /* 0x000fd8000f8e00ff */
[----:B------:R-:W-:Y:S05]  /*0210*/  @!P0 BRA `(.L_x_4) ;  /* 0xfffffffc00dc8947 */ /* 0x000fea000383ffff */
.L_x_3:
[C---:B------:R-:W-:Y:S01]  /*0220*/  VIADD R4, R2.reuse, 0x10 ;  /* 0x0000001002047836 */ /* 0x040fe20000000000 */
[----:B------:R-:W-:Y:S01]  /*0230*/  UMOV UR5, 0x50 ;  /* 0x0000005000057882 */ /* 0x000fe20000000000 */
[----:B------:R-:W-:Y:S01]  /*0240*/  SHF.L.U32 R3, R3, R2, RZ ;  /* 0x0000000203037219 */ /* 0x000fe200000006ff */
[----:B------:R-:W-:Y:S01]  /*0250*/  ULEA UR5, UR6, UR5, 0x18 ;  /* 0x0000000506057291 */ /* 0x000fe2000f8ec0ff */
[----:B------:R-:W-:Y:S01]  /*0260*/  IMAD.SHL.U32 R2, R2, 0x20, RZ ;  /* 0x0000002002027824 */ /* 0x000fe200078e00ff */
[----:B------:R-:W-:-:S04]  /*0270*/  SHF.L.U32 R4, R5, R4, RZ ;  /* 0x0000000405047219 */ /* 0x000fc800000006ff */
[----:B------:R-:W-:-:S05]  /*0280*/  LOP3.LUT R3, R4, R3, RZ, 0xfc, !PT ;  /* 0x0000000304037212 */ /* 0x000fca00078efcff */
[----:B------:R2:W-:Y:S04]  /*0290*/  ATOMS.OR RZ, [UR5], R3 ;  /* 0x00000003ffff798c */ /* 0x0005e8000b000005 */
[----:B------:R2:W-:Y:S01]  /*02a0*/  STS [UR4], R2 ;  /* 0x00000002ff007988 */ /* 0x0005e20008000804 */
[----:B------:R-:W-:Y:S05]  /*02b0*/  BRA `(.L_x_2) ;  /* 0x0000000000107947 */ /* 0x000fea0003800000 */
.L_x_1:
[----:B------:R-:W-:Y:S01]  /*02c0*/  IMAD.MOV.U32 R3, RZ, RZ, -0x1 ;  /* 0xffffffffff037424 */ /* 0x000fe200078e00ff */
[----:B------:R-:W-:-:S04]  /*02d0*/  MOV R2, 0x300 ;  /* 0x0000030000027802 */ /* 0x000fc80000000f00 */
[----:B------:R2:W-:Y:S03]  /*02e0*/  STS [UR4], R3 ;  /* 0x00000003ff007988 */ /* 0x0005e60008000804 */
[----:B-12---:R-:W-:Y:S05]  /*02f0*/  CALL.REL.NOINC `($__internal_1_$__cuda_sm10x_tcgen05_guardrail_trap_phase_invalid_during_alloc) ;  /* 0x0000002800ac7944 */ /* 0x006fea0003c00000 */
.L_x_2:
[----:B------:R-:W-:Y:S05]  /*0300*/  WARPSYNC.ALL ;  /* 0x0000000000007948 */ /* 0x000fea0003800000 */
[----:B------:R-:W-:Y:S01]  /*0310*/  NOP ;  /* 0x0000000000007918 */ /* 0x000fe20000000000 */
.L_x_0:
[----:B------:R-:W3:Y:S08]  /*0320*/  S2UR UR4, SR_CgaCtaId ;  /* 0x00000000000479c3 */ /* 0x000ef00000008800 */
[----:B------:R-:W-:Y:S01]  /*0330*/  BAR.SYNC.DEFER_BLOCKING 0x0 ;  /* 0x0000000000007b1d */ /* 0x000fe20000010000 */
[----:B------:R-:W-:-:S05]  /*0340*/  LOP3.LUT R68, R0, 0xff, RZ, 0xc0, !PT ;  /* 0x000000ff00447812 */ /* 0x000fca00078ec0ff */
[----:B------:R-:W-:Y:S02]  /*0350*/  UMOV UR8, 0x400 ;  /* 0x0000040000087882 */ /* 0x000fe40000000000 */
[----:B------:R-:W4:Y:S08]  /*0360*/  LDC R10, c[0x0][0x3a0] ;  /* 0x0000e800ff0a7b82 */ /* 0x000f300000000800 */
[----:B------:R-:W5:Y:S01]  /*0370*/  S2UR UR15, SR_CTAID.Y ;  /* 0x00000000000f79c3 */ /* 0x000f620000002600 */
[----:B---3--:R-:W-:-:S09]  /*0380*/  ULEA UR8, UR4, UR8, 0x18 ;  /* 0x0000000804087291 */ /* 0x008fd2000f8ec0ff */
[----:B--2---:R-:W2:Y:S01]  /*0390*/  LDS R3, [UR8] ;  /* 0x00000008ff037984 */ /* 0x004ea20008000800 */
[----:B------:R-:W-:Y:S06]  /*03a0*/  BAR.SYNC.DEFER_BLOCKING 0x0 ;  /* 0x0000000000007b1d */ /* 0x000fec0000010000 */
[----:B------:R-:W-:Y:S05]  /*03b0*/  @P2 BRA `(.L_x_5) ;  /* 0x0000000000182947 */ /* 0x000fea0003800000 */
[----:B------:R-:W-:Y:S01]  /*03c0*/  ELECT P0, URZ, PT ;  /* 0x0000000000ff782f */ /* 0x000fe20003800000 */
[----:B------:R-:W-:Y:S01]  /*03d0*/  IMAD.MOV.U32 R2, RZ, RZ, 0x1 ;  /* 0x00000001ff027424 */ /* 0x000fe200078e00ff */
[----:B------:R-:W-:Y:S01]  /*03e0*/  UMOV UR5, 0x40 ;  /* 0x0000004000057882 */ /* 0x000fe20000000000 */
[----:B------:R-:W-:Y:S01]  /*03f0*/  UVIRTCOUNT.DEALLOC.SMPOOL 0x80 ;  /* 0x000000800000784c */ /* 0x000fe20000000000 */
[----:B------:R-:W-:-:S09]  /*0400*/  ULEA UR5, UR4, UR5, 0x18 ;  /* 0x0000000504057291 */ /* 0x000fd2000f8ec0ff */
[----:B------:R3:W-:Y:S03]  /*0410*/  @P0 STS.U8 [UR5], R2 ;  /* 0x00000002ff000988 */ /* 0x0007e60008000005 */
.L_x_5:
[----:B------:R-:W3:Y:S01]  /*0420*/  S2UR UR4, SR_CTAID.Z ;  /* 0x00000000000479c3 */ /* 0x000ee20000002700 */
[----:B------:R-:W5:Y:S01]  /*0430*/  LDCU UR5, c[0x0][0x370] ;  /* 0x00006e00ff0577ac */ /* 0x000f620008000800 */
[----:B------:R-:W-:Y:S01]  /*0440*/  ISETP.GE.U32.AND P0, PT, R68, 0x20, PT ;  /* 0x000000204400780c */ /* 0x000fe20003f06070 */
[----:B----4-:R-:W-:Y:S01]  /*0450*/  VIADD R5, R10, 0xffffffff ;  /* 0xffffffff0a057836 */ /* 0x010fe20000000000 */
[C---:B------:R-:W-:Y:S01]  /*0460*/  ISETP.NE.U32.AND P3, PT, R68.reuse, RZ, PT ;  /* 0x000000ff4400720c */ /* 0x040fe20003f65070 */
[----:B------:R-:W3:Y:S01]  /*0470*/  LDCU UR6, c[0x0][0x374] ;  /* 0x00006e80ff0677ac */ /* 0x000ee20008000800 */
[----:B------:R-:W-:Y:S01]  /*0480*/  LEA R4, R68, UR8, 0x2 ;  /* 0x0000000844047c11 */ /* 0x000fe2000f8e10ff */
[----:B------:R-:W-:Y:S01]  /*0490*/  BSSY.RECONVERGENT B0, `(.L_x_6) ;  /* 0x0000015000007945 */ /* 0x000fe20003800200 */
[----:B------:R-:W5:Y:S01]  /*04a0*/  S2UR UR7, SR_CTAID.X ;  /* 0x00000000000779c3 */ /* 0x000f620000002500 */
[----:B------:R-:W4:Y:S01]  /*04b0*/  LDCU.64 UR20, c[0x0][0x3c0] ;  /* 0x00007800ff1477ac */ /* 0x000f220008000a00 */
[----:B--2---:R-:W-:-:S05]  /*04c0*/  R2UR UR23, R3 ;  /* 0x00000000031772ca */ /* 0x004fca00000e0000 */
[----:B------:R2:W-:Y:S01]  /*04d0*/  @!P0 STS [R4], RZ ;  /* 0x000000ff04008388 */ /* 0x0005e20000000800 */
[----:B------:R-:W1:Y:S01]  /*04e0*/  LDC R6, c[0x0][0x398] ;  /* 0x0000e600ff067b82 */ /* 0x000e620000000800 */
[----:B------:R-:W-:Y:S02]  /*04f0*/  NOP ;  /* 0x0000000000007918 */ /* 0x000fe40000000000 */
[----:B------:R2:W-:Y:S01]  /*0500*/  @!P3 STS [UR8+0x20], R5 ;  /* 0x00002005ff00b988 */ /* 0x0005e20008000808 */
[----:B---3-5:R-:W-:-:S04]  /*0510*/  UIMAD UR4, UR4, UR6, UR15 ;  /* 0x00000006040472a4 */ /* 0x028fc8000f8e020f */
[----:B------:R-:W-:-:S04]  /*0520*/  UIMAD UR4, UR4, UR5, UR7 ;  /* 0x00000005040472a4 */ /* 0x000fc8000f8e0207 */
[----:B------:R-:W-:-:S04]  /*0530*/  UIMAD UR4, UR4, 0x180, URZ ;  /* 0x00000180040478a4 */ /* 0x000fc8000f8e02ff */
[----:B----4-:R-:W-:Y:S01]  /*0540*/  UIADD3 UR24, UP0, UPT, UR4, UR20, URZ ;  /* 0x0000001404187290 */ /* 0x010fe2000ff1e0ff */
[----:B-1----:R-:W-:-:S03]  /*0550*/  VIADD R6, R6, 0xffffffff ;  /* 0xffffffff06067836 */ /* 0x002fc60000000000 */
[----:B------:R-:W-:Y:S01]  /*0560*/  ULEA.HI.X.SX32 UR25, UR4, UR21, 0x1, UP0 ;  /* 0x0000001504197291 */ /* 0x000fe200080f0eff */
[----:B--2---:R-:W-:Y:S11]  /*0570*/  @P3 BRA `(.L_x_7) ;  /* 0x0000000000183947 */ /* 0x004ff60003800000 */
[----:B------:R-:W1:Y:S01]  /*0580*/  LDS R2, [UR8+0x8] ;  /* 0x00000808ff027984 */ /* 0x000e620008000800 */
[----:B------:R-:W2:Y:S01]  /*0590*/  LDC.64 R8, c[0x0][0x380] ;  /* 0x0000e000ff087b82 */ /* 0x000ea20000000a00 */
[----:B------:R-:W-:Y:S02]  /*05a0*/  IMAD.MOV.U32 R3, RZ, RZ, 0x70 ;  /* 0x00000070ff037424 */ /* 0x000fe400078e00ff */
[----:B--2---:R2:W-:Y:S03]  /*05b0*/  STS.64 [UR8], R8 ;  /* 0x00000008ff007988 */ /* 0x0045e60008000a08 */
[----:B-1----:R-:W-:-:S05]  /*05c0*/  LOP3.LUT R2, R2, 0x10, R3, 0xd8, !PT ;  /* 0x0000001002027812 */ /* 0x002fca00078ed803 */
[----:B------:R2:W-:Y:S02]  /*05d0*/  STS [UR8+0x8], R2 ;  /* 0x00000802ff007988 */ /* 0x0005e40008000808 */
.L_x_7:
[----:B------:R-:W-:Y:S05]  /*05e0*/  BSYNC.RECONVERGENT B0 ;  /* 0x0000000000007941 */ /* 0x000fea0003800200 */
.L_x_6:
[----:B------:R-:W-:Y:S04]  /*05f0*/  BSSY.RECONVERGENT B0, `(.L_x_8) ;  /* 0x000000a000007945 */ /* 0x000fe80003800200 */
[----:B------:R-:W-:Y:S05]  /*0600*/  @P3 BRA `(.L_x_9) ;  /* 0x0000000000203947 */ /* 0x000fea0003800000 */
[----:B--2---:R-:W1:Y:S01]  /*0610*/  LDS R2, [UR8+0x34] ;  /* 0x00003408ff027984 */ /* 0x004e620008000800 */
[----:B------:R-:W-:Y:S02]  /*0620*/  IMAD.MOV.U32 R3, RZ, RZ, 0x7f000000 ;  /* 0x7f000000ff037424 */ /* 0x000fe400078e00ff */
[----:B------:R-:W-:Y:S01]  /*0630*/  @!P3 IMAD.MOV.U32 R7, RZ, RZ, 0x3f ;  /* 0x0000003fff07b424 */ /* 0x000fe200078e00ff */
[----:B------:R-:W2:Y:S02]  /*0640*/  @!P3 LDS R8, [UR8+0x38] ;  /* 0x00003808ff08b984 */ /* 0x000ea40008000800 */
[----:B-1----:R-:W-:Y:S02]  /*0650*/  LOP3.LUT R2, R2, 0xff000000, R3, 0xb8, !PT ;  /* 0xff00000002027812 */ /* 0x002fe400078eb803 */
[----:B--2---:R-:W-:-:S03]  /*0660*/  @!P3 LOP3.LUT R3, R8, 0xff, R7, 0xb8, !PT ;  /* 0x000000ff0803b812 */ /* 0x004fc600078eb807 */
[----:B------:R1:W-:Y:S04]  /*0670*/  STS [UR8+0x34], R2 ;  /* 0x00003402ff007988 */ /* 0x0003e80008000808 */
[----:B------:R1:W-:Y:S02]  /*0680*/  @!P3 STS [UR8+0x38], R3 ;  /* 0x00003803ff00b988 */ /* 0x0003e40008000808 */
.L_x_9:
[----:B------:R-:W-:Y:S05]  /*0690*/  BSYNC.RECONVERGENT B0 ;  /* 0x0000000000007941 */ /* 0x000fea0003800200 */
.L_x_8:
[----:B------:R-:W-:Y:S04]  /*06a0*/  BSSY.RECONVERGENT B0, `(.L_x_10) ;  /* 0x000000a000007945 */ /* 0x000fe80003800200 */
[----:B------:R-:W-:Y:S05]  /*06b0*/  @P3 BRA `(.L_x_11) ;  /* 0x0000000000203947 */ /* 0x000fea0003800000 */
[----:B-12---:R-:W1:Y:S01]  /*06c0*/  LDS R2, [UR8+0x1c] ;  /* 0x00001c08ff027984 */ /* 0x006e620008000800 */
[----:B------:R-:W2:Y:S03]  /*06d0*/  LDC.64 R8, c[0x0][0x3a8] ;  /* 0x0000ea00ff087b82 */ /* 0x000ea60000000a00 */
[----:B------:R3:W-:Y:S01]  /*06e0*/  STS [UR8+0x24], R6 ;  /* 0x00002406ff007988 */ /* 0x0007e20008000808 */
[--C-:B--2---:R-:W-:Y:S02]  /*06f0*/  SHF.R.U32.HI R7, RZ, 0x4, R9.reuse ;  /* 0x00000004ff077819 */ /* 0x104fe40000011609 */
[----:B------:R-:W-:-:S05]  /*0700*/  SHF.R.U64 R3, R8, 0x4, R9 ;  /* 0x0000000408037819 */ /* 0x000fca0000001209 */
[----:B------:R3:W-:Y:S01]  /*0710*/  STS [UR8+0xc], R3 ;  /* 0x00000c03ff007988 */ /* 0x0007e20008000808 */
[----:B-1----:R-:W-:-:S05]  /*0720*/  LOP3.LUT R2, R2, 0xf, R7, 0xb8, !PT ;  /* 0x0000000f02027812 */ /* 0x002fca00078eb807 */
[----:B------:R3:W-:Y:S02]  /*0730*/  STS [UR8+0x1c], R2 ;  /* 0x00001c02ff007988 */ /* 0x0007e40008000808 */
.L_x_11:
[----:B------:R-:W-:Y:S05]  /*0740*/  BSYNC.RECONVERGENT B0 ;  /* 0x0000000000007941 */ /* 0x000fea0003800200 */
.L_x_10:
[----:B------:R-:W-:Y:S04]  /*0750*/  BSSY.RECONVERGENT B1, `(.L_x_12) ;  /* 0x000001d000017945 */ /* 0x000fe80003800200 */
[----:B------:R-:W-:Y:S04]  /*0760*/  BSSY.RELIABLE B0, `(.L_x_13) ;  /* 0x0000018000007945 */ /* 0x000fe80003800100 */
[----:B------:R-:W-:Y:S05]  /*0770*/  @P3 BRA `(.L_x_14) ;  /* 0x00000000001c3947 */ /* 0x000fea0003800000 */
[----:B-123--:R-:W1:Y:S02]  /*0780*/  LDS R2, [UR8+0x34] ;  /* 0x00003408ff027984 */ /* 0x00ee640008000800 */
[----:B-1----:R-:W-:-:S05]  /*0790*/  LOP3.LUT R2, R2, 0x7, RZ, 0xb8, !PT ;  /* 0x0000000702027812 */ /* 0x002fca00078eb8ff */
[----:B------:R1:W-:Y:S01]  /*07a0*/  STS [UR8+0x34], R2 ;  /* 0x00003402ff007988 */ /* 0x0003e20008000808 */
[----:B------:R-:W-:Y:S05]  /*07b0*/  @P3 BRA `(.L_x_15) ;  /* 0x00000000001c3947 */ /* 0x000fea0003800000 */
[----:B-1----:R-:W1:Y:S02]  /*07c0*/  LDS R2, [UR8+0x34] ;  /* 0x00003408ff027984 */ /* 0x002e640008000800 */
[----:B-1----:R-:W-:-:S05]  /*07d0*/  LOP3.LUT R2, R2, 0x38, RZ, 0xb8, !PT ;  /* 0x0000003802027812 */ /* 0x002fca00078eb8ff */
[----:B------:R4:W-:Y:S02]  /*07e0*/  STS [UR8+0x34], R2 ;  /* 0x00003402ff007988 */ /* 0x0009e40008000808 */
.L_x_14:
[----:B------:R-:W-:Y:S05]  /*07f0*/  @P3 BRA `(.L_x_16) ;  /* 0x00000000001c3947 */ /* 0x000fea0003800000 */
[----:B-1234-:R-:W1:Y:S02]  /*0800*/  LDS R2, [UR8+0x8] ;  /* 0x00000808ff027984 */ /* 0x01ee640008000800 */
[----:B-1----:R-:W-:-:S05]  /*0810*/  LOP3.LUT R2, R2, 0x780, RZ, 0xb8, !PT ;  /* 0x0000078002027812 */ /* 0x002fca00078eb8ff */
[----:B------:R2:W-:Y:S02]  /*0820*/  STS [UR8+0x8], R2 ;  /* 0x00000802ff007988 */ /* 0x0005e40008000808 */
.L_x_15:
[----:B------:R-:W-:Y:S05]  /*0830*/  @P3 BRA `(.L_x_17) ;  /* 0x0000000000283947 */ /* 0x000fea0003800000 */
[----:B-12---:R-:W1:Y:S02]  /*0840*/  LDS R2, [UR8+0x8] ;  /* 0x00000808ff027984 */ /* 0x006e640008000800 */
[----:B-1----:R-:W-:-:S05]  /*0850*/  LOP3.LUT R2, R2, 0x1800, RZ, 0xb8, !PT ;  /* 0x0000180002027812 */ /* 0x002fca00078eb8ff */
[----:B------:R5:W-:Y:S02]  /*0860*/  STS [UR8+0x8], R2 ;  /* 0x00000802ff007988 */ /* 0x000be40008000808 */
.L_x_16:
[----:B------:R-:W-:Y:S05]  /*0870*/  @P3 BREAK.RELIABLE B0 ;  /* 0x0000000000003942 */ /* 0x000fea0003800100 */
[----:B------:R-:W-:Y:S05]  /*0880*/  @P3 BRA `(.L_x_18) ;  /* 0x0000000000243947 */ /* 0x000fea0003800000 */
[----:B-1-3--:R-:W1:Y:S01]  /*0890*/  LDS R3, [UR8+0x8] ;  /* 0x00000808ff037984 */ /* 0x00ae620008000800 */
[----:B--2-45:R-:W-:-:S05]  /*08a0*/  IMAD.MOV.U32 R2, RZ, RZ, 0x6000 ;  /* 0x00006000ff027424 */ /* 0x034fca00078e00ff */
[----:B-1----:R-:W-:-:S04]  /*08b0*/  LOP3.LUT R2, R3, 0x6000, R2, 0xd8, !PT ;  /* 0x0000600003027812 */ /* 0x002fc800078ed802 */
[----:B------:R-:W-:-:S05]  /*08c0*/  LOP3.LUT R2, R2, 0x400000, RZ, 0xb8, !PT ;  /* 0x0040000002027812 */ /* 0x000fca00078eb8ff */
[----:B------:R3:W-:Y:S02]  /*08d0*/  STS [UR8+0x8], R2 ;  /* 0x00000802ff007988 */ /* 0x0007e40008000808 */
.L_x_17:
[----:B------:R-:W-:Y:S05]  /*08e0*/  BSYNC.RELIABLE B0 ;  /* 0x0000000000007941 */ /* 0x000fea0003800100 */
.L_x_13:
[----:B-123--:R-:W1:Y:S02]  /*08f0*/  @!P3 LDS R2, [UR8+0x8] ;  /* 0x00000808ff02b984 */ /* 0x00ee640008000800 */
[----:B-1----:R-:W-:-:S05]  /*0900*/  @!P3 LOP3.LUT R2, R2, 0x8000, RZ, 0xb8, !PT ;  /* 0x000080000202b812 */ /* 0x002fca00078eb8ff */
[----:B------:R1:W-:Y:S02]  /*0910*/  @!P3 STS [UR8+0x8], R2 ;  /* 0x00000802ff00b988 */ /* 0x0003e40008000808 */
.L_x_18:
[----:B------:R-:W-:Y:S05]  /*0920*/  BSYNC.RECONVERGENT B1 ;  /* 0x0000000000017941 */ /* 0x000fea0003800200 */
.L_x_12:
[----:B------:R-:W-:Y:S05]  /*0930*/  WARPSYNC.ALL ;  /* 0x0000000000007948 */ /* 0x000fea0003800000 */
[----:B------:R-:W-:Y:S01]  /*0940*/  NOP ;  /* 0x0000000000007918 */ /* 0x000fe20000000000 */
[----:B------:R-:W-:Y:S05]  /*0950*/  @P0 BRA `(.L_x_19) ;  /* 0x0000000000300947 */ /* 0x000fea0003800000 */
[----:B-12345:R-:W1:Y:S01]  /*0960*/  S2R R2, SR_LANEID ;  /* 0x0000000000027919 */ /* 0x03ee620000000000 */
[----:B------:R-:W-:Y:S05]  /*0970*/  WARPSYNC.ALL ;  /* 0x0000000000007948 */ /* 0x000fea0003800000 */
[----:B------:R-:W-:Y:S01]  /*0980*/  NOP ;  /* 0x0000000000007918 */ /* 0x000fe20000000000 */
[----:B-1----:R-:W-:-:S05]  /*0990*/  IMAD.SHL.U32 R7, R2, 0x4, RZ ;  /* 0x0000000402077824 */ /* 0x002fca00078e00ff */
[----:B------:R-:W1:Y:S01]  /*09a0*/  LDS R9, [R7+UR8] ;  /* 0x0000000807097984 */ /* 0x000e620008000800 */
[----:B------:R-:W-:-:S05]  /*09b0*/  IADD3 R2, P1, PT, R7, UR24, RZ ;  /* 0x0000001807027c10 */ /* 0x000fca000ff3e0ff */
[----:B------:R-:W-:-:S05]  /*09c0*/  IMAD.X R3, RZ, RZ, UR25, P1 ;  /* 0x00000019ff037e24 */ /* 0x000fca00088e06ff */
[----:B-1----:R1:W2:Y:S01]  /*09d0*/  ATOMG.E.EXCH.STRONG.GPU PT, RZ, [R2], R9 ;  /* 0x0000000902ff73a8 */ /* 0x0022a200041ee100 */
[----:B------:R-:W-:-:S04]  /*09e0*/  DEPBAR {5,4,3,2,1,0} ;  /* 0x0000003f0000791a */ /* 0x000fc80000000000 */
[----:B------:R-:W3:Y:S02]  /*09f0*/  CCTL.E.C.LDCU.IV.DEEP [UR24] ;  /* 0x0000000018007540 */ /* 0x000ee40009c08000 */
[----:B---3--:R1:W-:Y:S01]  /*0a00*/  UTMACCTL.IV [UR24] ;  /* 0x00000000180079b9 */ /* 0x0083e20008000000 */
[----:B------:R-:W-:Y:S01]  /*0a10*/  NOP ;  /* 0x0000000000007918 */ /* 0x000fe20000000000 */
.L_x_19:
[----:B------:R-:W-:Y:S05]  /*0a20*/  @P0 BRA `(.L_x_20) ;  /* 0x00000000000c0947 */ /* 0x000fea0003800000 */
[----:B------:R0:W-:Y:S01]  /*0a30*/  UTMACMDFLUSH ;  /* 0x00000000000079b7 */ /* 0x0001e20000000000 */
[----:B------:R-:W-:Y:S05]  /*0a40*/  @P0 BRA `(.L_x_20) ;  /* 0x0000000000040947 */ /* 0x000fea0003800000 */
[----:B------:R-:W-:-:S04]  /*0a50*/  DEPBAR.LE SB0, 0x0 ;  /* 0x000080000000791a */ /* 0x000fc80000000000 */
.L_x_20:
[----:B------:R-:W-:Y:S05]  /*0a60*/  WARPSYNC.ALL ;  /* 0x0000000000007948 */ /* 0x000fea0003800000 */
[----:B------:R-:W-:Y:S01]  /*0a70*/  NOP ;  /* 0x0000000000007918 */ /* 0x000fe20000000000 */
[----:B--2---:R-:W-:Y:S06]  /*0a80*/  BAR.SYNC.DEFER_BLOCKING 0x0 ;  /* 0x0000000000007b1d */ /* 0x004fec0000010000 */
[----:B------:R-:W-:Y:S02]  /*0a90*/  BSSY.RECONVERGENT B1, `(.L_x_21) ;  /* 0x000000b000017945 */ /* 0x000fe40003800200 */
[----:B------:R-:W-:Y:S06]  /*0aa0*/  BAR.SYNC.DEFER_BLOCKING 0x0 ;  /* 0x0000000000007b1d */ /* 0x000fec0000010000 */
[----:B------:R2:W-:Y:S01]  /*0ab0*/  @!P0 STS [R4], RZ ;  /* 0x000000ff04008388 */ /* 0x0005e20000000800 */
[----:B------:R-:W-:Y:S01]  /*0ac0*/  NOP ;  /* 0x0000000000007918 */ /* 0x000fe20000000000 */
[----:B------:R-:W-:Y:S05]  /*0ad0*/  @P3 BRA `(.L_x_22) ;  /* 0x0000000000183947 */ /* 0x000fea0003800000 */
[----:B-1-345:R-:W1:Y:S01]  /*0ae0*/  LDS R2, [UR8+0x8] ;  /* 0x00000808ff027984 */ /* 0x03ae620008000800 */
[----:B------:R-:W3:Y:S01]  /*0af0*/  LDC.64 R8, c[0x0][0x388] ;  /* 0x0000e200ff087b82 */ /* 0x000ee20000000a00 */
[----:B------:R-:W-:Y:S02]  /*0b00*/  IMAD.MOV.U32 R3, RZ, RZ, 0x70 ;  /* 0x00000070ff037424 */ /* 0x000fe400078e00ff */
[----:B---3--:R3:W-:Y:S03]  /*0b10*/  STS.64 [UR8], R8 ;  /* 0x00000008ff007988 */ /* 0x0087e60008000a08 */
[----:B-1----:R-:W-:-:S05]  /*0b20*/  LOP3.LUT R2, R2, 0x10, R3, 0xd8, !PT ;  /* 0x0000001002027812 */ /* 0x002fca00078ed803 */
[----:B------:R3:W-:Y:S02]  /*0b30*/  STS [UR8+0x8], R2 ;  /* 0x00000802ff007988 */ /* 0x0007e40008000808 */
.L_x_22:
[----:B-1----:R-:W-:Y:S05]  /*0b40*/  BSYNC.RECONVERGENT B1 ;  /* 0x0000000000017941 */ /* 0x002fea0003800200 */
.L_x_21:
[----:B------:R-:W-:Y:S04]  /*0b50*/  BSSY.RECONVERGENT B2, `(.L_x_23) ;  /* 0x000000f000027945 */ /* 0x000fe80003800200 */
[----:B------:R-:W-:Y:S04]  /*0b60*/  BSSY.RELIABLE B1, `(.L_x_24) ;  /* 0x000000c000017945 */ /* 0x000fe80003800100 */
[----:B------:R-:W-:Y:S05]  /*0b70*/  @P3 BRA `(.L_x_25) ;  /* 0x0000000000283947 */ /* 0x000fea0003800000 */
[----:B---345:R-:W1:Y:S01]  /*0b80*/  LDS R2, [UR8+0x34] ;  /* 0x00003408ff027984 */ /* 0x038e620008000800 */
[----:B------:R-:W-:Y:S01]  /*0b90*/  IMAD.MOV.U32 R3, RZ, RZ, 0x7f000000 ;  /* 0x7f000000ff037424 */ /* 0x000fe200078e00ff */
[----:B------:R-:W-:Y:S05]  /*0ba0*/  @P3 BREAK.RELIABLE B1 ;  /* 0x0000000000013942 */ /* 0x000fea0003800100 */
[----:B-1----:R-:W-:-:S05]  /*0bb0*/  LOP3.LUT R2, R2, 0xff000000, R3, 0xb8, !PT ;  /* 0xff00000002027812 */ /* 0x002fca00078eb803 */
[----:B------:R1:W-:Y:S01]  /*0bc0*/  STS [UR8+0x34], R2 ;  /* 0x00003402ff007988 */ /* 0x0003e20008000808 */
[----:B------:R-:W-:Y:S05]  /*0bd0*/  @P3 BRA `(.L_x_26) ;  /* 0x0000000000183947 */ /* 0x000fea0003800000 */
[----:B-1----:R-:W1:Y:S01]  /*0be0*/  LDS R2, [UR8+0x38] ;  /* 0x00003808ff027984 */ /* 0x002e620008000800 */
[----:B------:R-:W-:-:S05]  /*0bf0*/  IMAD.MOV.U32 R3, RZ, RZ, 0xff ;  /* 0x000000ffff037424 */ /* 0x000fca00078e00ff */
[----:B-1----:R-:W-:-:S05]  /*0c00*/  LOP3.LUT R2, R2, 0xff, R3, 0xb8, !PT ;  /* 0x000000ff02027812 */ /* 0x002fca00078eb803 */
[----:B------:R1:W-:Y:S02]  /*0c10*/  STS [UR8+0x38], R2 ;  /* 0x00003802ff007988 */ /* 0x0003e40008000808 */
.L_x_25:
[----:B------:R-:W-:Y:S05]  /*0c20*/  BSYNC.RELIABLE B1 ;  /* 0x0000000000017941 */ /* 0x000fea0003800100 */
.L_x_24:
[----:B------:R1:W-:Y:S02]  /*0c30*/  @!P3 STS [UR8+0x20], R5 ;  /* 0x00002005ff00b988 */ /* 0x0003e40008000808 */
.L_x_26:
[----:B------:R-:W-:Y:S05]  /*0c40*/  BSYNC.RECONVERGENT B2 ;  /* 0x0000000000027941 */ /* 0x000fea0003800200 */
.L_x_23:
[----:B------:R-:W-:Y:S05]  /*0c50*/  WARPSYNC.ALL ;  /* 0x0000000000007948 */ /* 0x000fea0003800000 */
[----:B------:R-:W-:Y:S01]  /*0c60*/  NOP ;  /* 0x0000000000007918 */ /* 0x000fe20000000000 */
[----:B-1----:R-:W1:Y:S01]  /*0c70*/  LDC R5, c[0x0][0x39c] ;  /* 0x0000e700ff057b82 */ /* 0x002e620000000800 */
[----:B------:R-:W-:Y:S01]  /*0c80*/  BSSY.RECONVERGENT B2, `(.L_x_27) ;  /* 0x000000b000027945 */ /* 0x000fe20003800200 */
[----:B-1----:R-:W-:-:S03]  /*0c90*/  VIADD R5, R5, 0xffffffff ;  /* 0xffffffff05057836 */ /* 0x002fc60000000000 */
[----:B------:R-:W-:Y:S05]  /*0ca0*/  @P3 BRA `(.L_x_28) ;  /* 0x0000000000203947 */ /* 0x000fea0003800000 */
[----:B---345:R-:W1:Y:S01]  /*0cb0*/  LDS R2, [UR8+0x1c] ;  /* 0x00001c08ff027984 */ /* 0x038e620008000800 */
[----:B------:R-:W3:Y:S03]  /*0cc0*/  LDC.64 R8, c[0x0][0x3b0] ;  /* 0x0000ec00ff087b82 */ /* 0x000ee60000000a00 */
[----:B------:R4:W-:Y:S01]  /*0cd0*/  STS [UR8+0x24], R5 ;  /* 0x00002405ff007988 */ /* 0x0009e20008000808 */
[--C-:B---3--:R-:W-:Y:S02]  /*0ce0*/  SHF.R.U32.HI R7, RZ, 0x4, R9.reuse ;  /* 0x00000004ff077819 */ /* 0x108fe40000011609 */
[----:B------:R-:W-:-:S05]  /*0cf0*/  SHF.R.U64 R3, R8, 0x4, R9 ;  /* 0x0000000408037819 */ /* 0x000fca0000001209 */
[----:B------:R4:W-:Y:S01]  /*0d00*/  STS [UR8+0xc], R3 ;  /* 0x00000c03ff007988 */ /* 0x0009e20008000808 */
[----:B-1----:R-:W-:-:S05]  /*0d10*/  LOP3.LUT R2, R2, 0xf, R7, 0xb8, !PT ;  /* 0x0000000f02027812 */ /* 0x002fca00078eb807 */
[----:B------:R4:W-:Y:S02]  /*0d20*/  STS [UR8+0x1c], R2 ;  /* 0x00001c02ff007988 */ /* 0x0009e40008000808 */
.L_x_28:
[----:B------:R-:W-:Y:S05]  /*0d30*/  BSYNC.RECONVERGENT B2 ;  /* 0x0000000000027941 */ /* 0x000fea0003800200 */
.L_x_27:
[----:B------:R-:W-:Y:S04]  /*0d40*/  BSSY.RECONVERGENT B3, `(.L_x_29) ;  /* 0x000001d000037945 */ /* 0x000fe80003800200 */
[----:B------:R-:W-:Y:S04]  /*0d50*/  BSSY.RELIABLE B2, `(.L_x_30) ;  /* 0x0000018000027945 */ /* 0x000fe80003800100 */
[----:B------:R-:W-:Y:S05]  /*0d60*/  @P3 BRA `(.L_x_31) ;  /* 0x00000000001c3947 */ /* 0x000fea0003800000 */
[----:B---345:R-:W1:Y:S02]  /*0d70*/  LDS R2, [UR8+0x34] ;  /* 0x00003408ff027984 */ /* 0x038e640008000800 */
[----:B-1----:R-:W-:-:S05]  /*0d80*/  LOP3.LUT R2, R2, 0x7, RZ, 0xb8, !PT ;  /* 0x0000000702027812 */ /* 0x002fca00078eb8ff */
[----:B------:R1:W-:Y:S01]  /*0d90*/  STS [UR8+0x34], R2 ;  /* 0x00003402ff007988 */ /* 0x0003e20008000808 */
[----:B------:R-:W-:Y:S05]  /*0da0*/  @P3 BRA `(.L_x_32) ;  /* 0x00000000001c3947 */ /* 0x000fea0003800000 */
[----:B-1----:R-:W1:Y:S02]  /*0db0*/  LDS R2, [UR8+0x34] ;  /* 0x00003408ff027984 */ /* 0x002e640008000800 */
[----:B-1----:R-:W-:-:S05]  /*0dc0*/  LOP3.LUT R2, R2, 0x38, RZ, 0xb8, !PT ;  /* 0x0000003802027812 */ /* 0x002fca00078eb8ff */
[----:B------:R1:W-:Y:S02]  /*0dd0*/  STS [UR8+0x34], R2 ;  /* 0x00003402ff007988 */ /* 0x0003e40008000808 */
.L_x_31:
[----:B------:R-:W-:Y:S05]  /*0de0*/  @P3 BRA `(.L_x_33) ;  /* 0x00000000001c3947 */ /* 0x000fea0003800000 */
[----:B-1-345:R-:W1:Y:S02]  /*0df0*/  LDS R2, [UR8+0x8] ;  /* 0x00000808ff027984 */ /* 0x03ae640008000800 */
[----:B-1----:R-:W-:-:S05]  /*0e00*/  LOP3.LUT R2, R2, 0x780, RZ, 0xb8, !PT ;  /* 0x0000078002027812 */ /* 0x002fca00078eb8ff */
[----:B------:R3:W-:Y:S02]  /*0e10*/  STS [UR8+0x8], R2 ;  /* 0x00000802ff007988 */ /* 0x0007e40008000808 */
.L_x_32:
[----:B------:R-:W-:Y:S05]  /*0e20*/  @P3 BRA `(.L_x_34) ;  /* 0x0000000000283947 */ /* 0x000fea0003800000 */
[----:B-1-3--:R-:W1:Y:S02]  /*0e30*/  LDS R2, [UR8+0x8] ;  /* 0x00000808ff027984 */ /* 0x00ae640008000800 */
[----:B-1----:R-:W-:-:S05]  /*0e40*/  LOP3.LUT R2, R2, 0x1800, RZ, 0xb8, !PT ;  /* 0x0000180002027812 */ /* 0x002fca00078eb8ff */
[----:B------:R1:W-:Y:S02]  /*0e50*/  STS [UR8+0x8], R2 ;  /* 0x00000802ff007988 */ /* 0x0003e40008000808 */
.L_x_33:
[----:B------:R-:W-:Y:S05]  /*0e60*/  @P3 BREAK.RELIABLE B2 ;  /* 0x0000000000023942 */ /* 0x000fea0003800100 */
[----:B------:R-:W-:Y:S05]  /*0e70*/  @P3 BRA `(.L_x_35) ;  /* 0x0000000000243947 */ /* 0x000fea0003800000 */
[----:B-1-345:R-:W1:Y:S01]  /*0e80*/  LDS R2, [UR8+0x8] ;  /* 0x00000808ff027984 */ /* 0x03ae620008000800 */
[----:B------:R-:W-:-:S05]  /*0e90*/  IMAD.MOV.U32 R3, RZ, RZ, 0x6000 ;  /* 0x00006000ff037424 */ /* 0x000fca00078e00ff */
[----:B-1----:R-:W-:-:S04]  /*0ea0*/  LOP3.LUT R2, R2, 0x6000, R3, 0xd8, !PT ;  /* 0x0000600002027812 */ /* 0x002fc800078ed803 */
[----:B------:R-:W-:-:S05]  /*0eb0*/  LOP3.LUT R2, R2, 0x400000, RZ, 0xb8, !PT ;  /* 0x0040000002027812 */ /* 0x000fca00078eb8ff */
[----:B------:R4:W-:Y:S02]  /*0ec0*/  STS [UR8+0x8], R2 ;  /* 0x00000802ff007988 */ /* 0x0009e40008000808 */
.L_x_34:
[----:B------:R-:W-:Y:S05]  /*0ed0*/  BSYNC.RELIABLE B2 ;  /* 0x0000000000027941 */ /* 0x000fea0003800100 */
.L_x_30:
[----:B-1-34-:R-:W1:Y:S02]  /*0ee0*/  @!P3 LDS R2, [UR8+0x8] ;  /* 0x00000808ff02b984 */ /* 0x01ae640008000800 */
[----:B-1----:R-:W-:-:S05]  /*0ef0*/  @!P3 LOP3.LUT R2, R2, 0x8000, RZ, 0xb8, !PT ;  /* 0x000080000202b812 */ /* 0x002fca00078eb8ff */
[----:B------:R1:W-:Y:S02]  /*0f00*/  @!P3 STS [UR8+0x8], R2 ;  /* 0x00000802ff00b988 */ /* 0x0003e40008000808 */
.L_x_35:
[----:B------:R-:W-:Y:S05]  /*0f10*/  BSYNC.RECONVERGENT B3 ;  /* 0x0000000000037941 */ /* 0x000fea0003800200 */
.L_x_29:
[----:B------:R-:W-:Y:S05]  /*0f20*/  WARPSYNC.ALL ;  /* 0x0000000000007948 */ /* 0x000fea0003800000 */
[----:B------:R-:W-:Y:S01]  /*0f30*/  NOP ;  /* 0x0000000000007918 */ /* 0x000fe20000000000 */
[----:B------:R-:W-:-:S04]  /*0f40*/  UIADD3 UR5, UPT, UPT, UR4, 0x80, URZ ;  /* 0x0000008004057890 */ /* 0x000fc8000fffe0ff */
[----:B------:R-:W-:-:S04]  /*0f50*/  UIADD3 UR26, UP0, UPT, UR5, UR20, URZ ;  /* 0x00000014051a7290 */ /* 0x000fc8000ff1e0ff */
[----:B------:R-:W-:Y:S01]  /*0f60*/  ULEA.HI.X.SX32 UR27, UR5, UR21, 0x1, UP0 ;  /* 0x00000015051b7291 */ /* 0x000fe200080f0eff */
[----:B------:R-:W-:Y:S11]  /*0f70*/  @P0 BRA `(.L_x_36) ;  /* 0x0000000000300947 */ /* 0x000ff60003800000 */
[----:B-1-345:R-:W1:Y:S01]  /*0f80*/  S2R R2, SR_LANEID ;  /* 0x0000000000027919 */ /* 0x03ae620000000000 */
[----:B------:R-:W-:Y:S05]  /*0f90*/  WARPSYNC.ALL ;  /* 0x0000000000007948 */ /* 0x000fea0003800000 */
[----:B------:R-:W-:Y:S01]  /*0fa0*/  NOP ;  /* 0x0000000000007918 */ /* 0x000fe20000000000 */
[----:B-1----:R-:W-:-:S05]  /*0fb0*/  IMAD.SHL.U32 R8, R2, 0x4, RZ ;  /* 0x0000000402087824 */ /* 0x002fca00078e00ff */
[----:B------:R-:W1:Y:S01]  /*0fc0*/  LDS R7, [R8+UR8] ;  /* 0x0000000808077984 */ /* 0x000e620008000800 */
[----:B------:R-:W-:-:S05]  /*0fd0*/  IADD3 R2, P1, PT, R8, UR26, RZ ;  /* 0x0000001a08027c10 */ /* 0x000fca000ff3e0ff */
[----:B------:R-:W-:-:S05]  /*0fe0*/  IMAD.X R3, RZ, RZ, UR27, P1 ;  /* 0x0000001bff037e24 */ /* 0x000fca00088e06ff */
[----:B-1----:R1:W3:Y:S01]  /*0ff0*/  ATOMG.E.EXCH.STRONG.GPU PT, RZ, [R2], R7 ;  /* 0x0000000702ff73a8 */ /* 0x0022e200041ee100 */
[----:B------:R-:W-:-:S04]  /*1000*/  DEPBAR {5,4,3,2,1,0} ;  /* 0x0000003f0000791a */ /* 0x000fc80000000000 */
[----:B------:R-:W4:Y:S02]  /*1010*/  CCTL.E.C.LDCU.IV.DEEP [UR26] ;  /* 0x000000001a007540 */ /* 0x000f240009c08000 */
[----:B----4-:R1:W-:Y:S01]  /*1020*/  UTMACCTL.IV [UR26] ;  /* 0x000000001a0079b9 */ /* 0x0103e20008000000 */
[----:B------:R-:W-:Y:S01]  /*1030*/  NOP ;  /* 0x0000000000007918 */ /* 0x000fe20000000000 */
.L_x_36:
[----:B------:R-:W-:Y:S05]  /*1040*/  @P0 BRA `(.L_x_37) ;  /* 0x00000000000c0947 */ /* 0x000fea0003800000 */
[----:B------:R0:W-:Y:S01]  /*1050*/  UTMACMDFLUSH ;  /* 0x00000000000079b7 */ /* 0x0001e20000000000 */
[----:B------:R-:W-:Y:S05]  /*1060*/  @P0 BRA `(.L_x_37) ;  /* 0x0000000000040947 */ /* 0x000fea0003800000 */
[----:B------:R-:W-:-:S04]  /*1070*/  DEPBAR.LE SB0, 0x0 ;  /* 0x000080000000791a */ /* 0x000fc80000000000 */
.L_x_37:
[----:B------:R-:W-:Y:S05]  /*1080*/  WARPSYNC.ALL ;  /* 0x0000000000007948 */ /* 0x000fea0003800000 */
[----:B------:R-:W-:Y:S01]  /*1090*/  NOP ;  /* 0x0000000000007918 */ /* 0x000fe20000000000 */
[----:B---3--:R-:W-:Y:S06]  /*10a0*/  BAR.SYNC.DEFER_BLOCKING 0x0 ;  /* 0x0000000000007b1d */ /* 0x008fec0000010000 */
[----:B------:R-:W-:Y:S02]  /*10b0*/  BSSY.RECONVERGENT B3, `(.L_x_38) ;  /* 0x000000b000037945 */ /* 0x000fe40003800200 */
[----:B------:R-:W-:Y:S06]  /*10c0*/  BAR.SYNC.DEFER_BLOCKING 0x0 ;  /* 0x0000000000007b1d */ /* 0x000fec0000010000 */
[----:B------:R3:W-:Y:S01]  /*10d0*/  @!P0 STS [R4], RZ ;  /* 0x000000ff04008388 */ /* 0x0007e20000000800 */
[----:B------:R-:W-:Y:S01]  /*10e0*/  NOP ;  /* 0x0000000000007918 */ /* 0x000fe20000000000 */
[----:B------:R-:W-:Y:S05]  /*10f0*/  @P3 BRA `(.L_x_39) ;  /* 0x0000000000183947 */ /* 0x000fea0003800000 */
[----:B-1--45:R-:W1:Y:S01]  /*1100*/  LDS R2, [UR8+0x8] ;  /* 0x00000808ff027984 */ /* 0x032e620008000800 */
[----:B------:R-:W4:Y:S01]  /*1110*/  LDC.64 R8, c[0x0][0x390] ;  /* 0x0000e400ff087b82 */ /* 0x000f220000000a00 */
[----:B------:R-:W-:Y:S02]  /*1120*/  IMAD.MOV.U32 R3, RZ, RZ, 0x70 ;  /* 0x00000070ff037424 */ /* 0x000fe400078e00ff */
[----:B----4-:R4:W-:Y:S03]  /*1130*/  STS.64 [UR8], R8 ;  /* 0x00000008ff007988 */ /* 0x0109e60008000a08 */
[----:B-1----:R-:W-:-:S05]  /*1140*/  LOP3.LUT R2, R2, 0x10, R3, 0xd8, !PT ;  /* 0x0000001002027812 */ /* 0x002fca00078ed803 */
[----:B------:R4:W-:Y:S02]  /*1150*/  STS [UR8+0x8], R2 ;  /* 0x00000802ff007988 */ /* 0x0009e40008000808 */
.L_x_39:
[----:B-1----:R-:W-:Y:S05]  /*1160*/  BSYNC.RECONVERGENT B3 ;  /* 0x0000000000037941 */ /* 0x002fea0003800200 */
.L_x_38:
[----:B------:R-:W-:Y:S04]  /*1170*/  BSSY.RECONVERGENT B4, `(.L_x_40) ;  /* 0x0000033000047945 */ /* 0x000fe80003800200 */
[----:B------:R-:W-:Y:S04]  /*1180*/  BSSY.RELIABLE B3, `(.L_x_41) ;  /* 0x000002e000037945 */ /* 0x000fe80003800100 */
[----:B------:R-:W-:Y:S05]  /*1190*/  @P3 BRA `(.L_x_42) ;  /* 0x0000000000243947 */ /* 0x000fea0003800000 */
[----:B----45:R-:W1:Y:S01]  /*11a0*/  LDS R2, [UR8+0x34] ;  /* 0x00003408ff027984 */ /* 0x030e620008000800 */
[----:B------:R-:W-:-:S05]  /*11b0*/  IMAD.MOV.U32 R3, RZ, RZ, 0x7f000000 ;  /* 0x7f000000ff037424 */ /* 0x000fca00078e00ff */
[----:B-1----:R-:W-:-:S05]  /*11c0*/  LOP3.LUT R2, R2, 0xff000000, R3, 0xb8, !PT ;  /* 0xff00000002027812 */ /* 0x002fca00078eb803 */
[----:B------:R1:W-:Y:S01]  /*11d0*/  STS [UR8+0x34], R2 ;  /* 0x00003402ff007988 */ /* 0x0003e20008000808 */
[----:B------:R-:W-:Y:S05]  /*11e0*/  @P3 BRA `(.L_x_43) ;  /* 0x0000000000183947 */ /* 0x000fea0003800000 */
[----:B-1----:R-:W1:Y:S01]  /*11f0*/  LDS R2, [UR8+0x38] ;  /* 0x00003808ff027984 */ /* 0x002e620008000800 */
[----:B------:R-:W-:-:S05]  /*1200*/  IMAD.MOV.U32 R3, RZ, RZ, 0x3f ;  /* 0x0000003fff037424 */ /* 0x000fca00078e00ff */
[----:B-1----:R-:W-:-:S05]  /*1210*/  LOP3.LUT R2, R2, 0xff, R3, 0xb8, !PT ;  /* 0x000000ff02027812 */ /* 0x002fca00078eb803 */
[----:B------:R1:W-:Y:S02]  /*1220*/  STS [UR8+0x38], R2 ;  /* 0x00003802ff007988 */ /* 0x0003e40008000808 */
.L_x_42:
[----:B------:R-:W-:Y:S05]  /*1230*/  @P3 BRA `(.L_x_44) ;  /* 0x00000000000c3947 */ /* 0x000fea0003800000 */
[----:B------:R1:W-:Y:S02]  /*1240*/  STS [UR8+0x20], R5 ;  /* 0x00002005ff007988 */ /* 0x0003e40008000808 */
.L_x_43:
[----:B------:R-:W-:Y:S05]  /*1250*/  @P3 BRA `(.L_x_45) ;  /* 0x0000000000243947 */ /* 0x000fea0003800000 */
[----:B------:R1:W-:Y:S02]  /*1260*/  STS [UR8+0x24], R6 ;  /* 0x00002406ff007988 */ /* 0x0003e40008000808 */
.L_x_44:
[----:B------:R-:W-:Y:S05]  /*1270*/  @P3 BRA `(.L_x_46) ;  /* 0x00000000002c3947 */ /* 0x000fea0003800000 */
[----:B-1--45:R-:W1:Y:S01]  /*1280*/  LDS R2, [UR8+0x1c] ;  /* 0x00001c08ff027984 */ /* 0x032e620008000800 */
[----:B------:R-:W4:Y:S02]  /*1290*/  LDC.64 R6, c[0x0][0x3b8] ;  /* 0x0000ee00ff067b82 */ /* 0x000f240000000a00 */
[--C-:B----4-:R-:W-:Y:S02]  /*12a0*/  SHF.R.U32.HI R5, RZ, 0x4, R7.reuse ;  /* 0x00000004ff057819 */ /* 0x110fe40000011607 */
[----:B------:R-:W-:-:S05]  /*12b0*/  SHF.R.U64 R3, R6, 0x4, R7 ;  /* 0x0000000406037819 */ /* 0x000fca0000001207 */
[----:B------:R4:W-:Y:S01]  /*12c0*/  STS [UR8+0xc], R3 ;  /* 0x00000c03ff007988 */ /* 0x0009e20008000808 */
[----:B-1----:R-:W-:-:S05]  /*12d0*/  LOP3.LUT R2, R2, 0xf, R5, 0xb8, !PT ;  /* 0x0000000f02027812 */ /* 0x002fca00078eb805 */
[----:B------:R4:W-:Y:S02]  /*12e0*/  STS [UR8+0x1c], R2 ;  /* 0x00001c02ff007988 */ /* 0x0009e40008000808 */
.L_x_45:
[----:B------:R-:W-:Y:S05]  /*12f0*/  @P3 BRA `(.L_x_47) ;  /* 0x00000000001c3947 */ /* 0x000fea0003800000 */
[----:B-1--45:R-:W1:Y:S02]  /*1300*/  LDS R2, [UR8+0x34] ;  /* 0x00003408ff027984 */ /* 0x032e640008000800 */
[----:B-1----:R-:W-:-:S05]  /*1310*/  LOP3.LUT R2, R2, 0x7, RZ, 0xb8, !PT ;  /* 0x0000000702027812 */ /* 0x002fca00078eb8ff */
[----:B------:R1:W-:Y:S02]  /*1320*/  STS [UR8+0x34], R2 ;  /* 0x00003402ff007988 */ /* 0x0003e40008000808 */
.L_x_46:
[----:B------:R-:W-:Y:S05]  /*1330*/  @P3 BRA `(.L_x_48) ;  /* 0x00000000001c3947 */ /* 0x000fea0003800000 */
[----:B-1--45:R-:W1:Y:S02]  /*1340*/  LDS R2, [UR8+0x34] ;  /* 0x00003408ff027984 */ /* 0x032e640008000800 */
[----:B-1----:R-:W-:-:S05]  /*1350*/  LOP3.LUT R2, R2, 0x38, RZ, 0xb8, !PT ;  /* 0x0000003802027812 */ /* 0x002fca00078eb8ff */
[----:B------:R1:W-:Y:S02]  /*1360*/  STS [UR8+0x34], R2 ;  /* 0x00003402ff007988 */ /* 0x0003e40008000808 */
.L_x_47:
[----:B------:R-:W-:Y:S05]  /*1370*/  @P3 BRA `(.L_x_49) ;  /* 0x00000000001c3947 */ /* 0x000fea0003800000 */
[----:B-1--45:R-:W1:Y:S02]  /*1380*/  LDS R2, [UR8+0x8] ;  /* 0x00000808ff027984 */ /* 0x032e640008000800 */
[----:B-1----:R-:W-:-:S05]  /*1390*/  LOP3.LUT R2, R2, 0x780, RZ, 0xb8, !PT ;  /* 0x0000078002027812 */ /* 0x002fca00078eb8ff */
[----:B------:R1:W-:Y:S02]  /*13a0*/  STS [UR8+0x8], R2 ;  /* 0x00000802ff007988 */ /* 0x0003e40008000808 */
.L_x_48:
[----:B------:R-:W-:Y:S05]  /*13b0*/  @P3 BRA `(.L_x_50) ;  /* 0x0000000000283947 */ /* 0x000fea0003800000 */
[----:B-1--45:R-:W1:Y:S02]  /*13c0*/  LDS R2, [UR8+0x8] ;  /* 0x00000808ff027984 */ /* 0x032e640008000800 */
[----:B-1----:R-:W-:-:S05]  /*13d0*/  LOP3.LUT R2, R2, 0x1800, RZ, 0xb8, !PT ;  /* 0x0000180002027812 */ /* 0x002fca00078eb8ff */
[----:B------:R1:W-:Y:S02]  /*13e0*/  STS [UR8+0x8], R2 ;  /* 0x00000802ff007988 */ /* 0x0003e40008000808 */
.L_x_49:
[----:B------:R-:W-:Y:S05]  /*13f0*/  @P3 BREAK.RELIABLE B3 ;  /* 0x0000000000033942 */ /* 0x000fea0003800100 */
[----:B------:R-:W-:Y:S05]  /*1400*/  @P3 BRA `(.L_x_51) ;  /* 0x0000000000243947 */ /* 0x000fea0003800000 */
[----:B-1--45:R-:W1:Y:S01]  /*1410*/  LDS R2, [UR8+0x8] ;  /* 0x00000808ff027984 */ /* 0x032e620008000800 */
[----:B------:R-:W-:-:S05]  /*1420*/  IMAD.MOV.U32 R3, RZ, RZ, 0x6000 ;  /* 0x00006000ff037424 */ /* 0x000fca00078e00ff */
[----:B-1----:R-:W-:-:S04]  /*1430*/  LOP3.LUT R2, R2, 0x6000, R3, 0xd8, !PT ;  /* 0x0000600002027812 */ /* 0x002fc800078ed803 */
[----:B------:R-:W-:-:S05]  /*1440*/  LOP3.LUT R2, R2, 0x400000, RZ, 0xb8, !PT ;  /* 0x0040000002027812 */ /* 0x000fca00078eb8ff */
[----:B------:R1:W-:Y:S02]  /*1450*/  STS [UR8+0x8], R2 ;  /* 0x00000802ff007988 */ /* 0x0003e40008000808 */
.L_x_50:
[----:B------:R-:W-:Y:S05]  /*1460*/  BSYNC.RELIABLE B3 ;  /* 0x0000000000037941 */ /* 0x000fea0003800100 */
.L_x_41:
[----:B-1--45:R-:W1:Y:S02]  /*1470*/  @!P3 LDS R2, [UR8+0x8] ;  /* 0x00000808ff02b984 */ /* 0x032e640008000800 */
[----:B-1----:R-:W-:-:S05]  /*1480*/  @!P3 LOP3.LUT R2, R2, 0x8000, RZ, 0xb8, !PT ;  /* 0x000080000202b812 */ /* 0x002fca00078eb8ff */
[----:B------:R1:W-:Y:S02]  /*1490*/  @!P3 STS [UR8+0x8], R2 ;  /* 0x00000802ff00b988 */ /* 0x0003e40008000808 */
.L_x_51:
[----:B------:R-:W-:Y:S05]  /*14a0*/  BSYNC.RECONVERGENT B4 ;  /* 0x0000000000047941 */ /* 0x000fea0003800200 */
.L_x_40:
[----:B------:R-:W-:Y:S05]  /*14b0*/  WARPSYNC.ALL ;  /* 0x0000000000007948 */ /* 0x000fea0003800000 */
[----:B------:R-:W-:Y:S01]  /*14c0*/  NOP ;  /* 0x0000000000007918 */ /* 0x000fe20000000000 */
[----:B------:R-:W-:-:S04]  /*14d0*/  UIADD3 UR4, UPT, UPT, UR4, 0x100, URZ ;  /* 0x0000010004047890 */ /* 0x000fc8000fffe0ff */
[----:B------:R-:W-:-:S04]  /*14e0*/  UIADD3 UR20, UP0, UPT, UR4, UR20, URZ ;  /* 0x0000001404147290 */ /* 0x000fc8000ff1e0ff */
[----:B------:R-:W-:Y:S01]  /*14f0*/  ULEA.HI.X.SX32 UR21, UR4, UR21, 0x1, UP0 ;  /* 0x0000001504157291 */ /* 0x000fe200080f0eff */
[----:B------:R-:W-:Y:S11]  /*1500*/  @P0 BRA `(.L_x_52) ;  /* 0x0000000000300947 */ /* 0x000ff60003800000 */
[----:B-1--45:R-:W1:Y:S01]  /*1510*/  S2R R2, SR_LANEID ;  /* 0x0000000000027919 */ /* 0x032e620000000000 */
[----:B------:R-:W-:Y:S05]  /*1520*/  WARPSYNC.ALL ;  /* 0x0000000000007948 */ /* 0x000fea0003800000 */
[----:B------:R-:W-:Y:S01]  /*1530*/  NOP ;  /* 0x0000000000007918 */ /* 0x000fe20000000000 */
[----:B-123--:R-:W-:-:S05]  /*1540*/  IMAD.SHL.U32 R4, R2, 0x4, RZ ;  /* 0x0000000402047824 */ /* 0x00efca00078e00ff */
        /* <DEDUP_REMOVED lines=8> */
.L_x_52:
[----:B------:R-:W-:Y:S05]  /*15d0*/  @P0 BRA `(.L_x_53) ;  /* 0x00000000000c0947 */ /* 0x000fea0003800000 */
[----:B------:R0:W-:Y:S01]  /*15e0*/  UTMACMDFLUSH ;  /* 0x00000000000079b7 */ /* 0x0001e20000000000 */
[----:B------:R-:W-:Y:S05]  /*15f0*/  @P0 BRA `(.L_x_53) ;  /* 0x0000000000040947 */ /* 0x000fea0003800000 */
[----:B------:R-:W-:-:S04]  /*1600*/  DEPBAR.LE SB0, 0x0 ;  /* 0x000080000000791a */ /* 0x000fc80000000000 */
.L_x_53:
[----:B------:R-:W-:Y:S05]  /*1610*/  WARPSYNC.ALL ;  /* 0x0000000000007948 */ /* 0x000fea0003800000 */
[----:B------:R-:W-:Y:S01]  /*1620*/  NOP ;  /* 0x0000000000007918 */ /* 0x000fe20000000000 */
[----:B--2---:R-:W-:Y:S01]  /*1630*/  BAR.SYNC.DEFER_BLOCKING 0x0 ;  /* 0x0000000000007b1d */ /* 0x004fe20000010000 */
[----:B-1--45:R-:W-:Y:S01]  /*1640*/  SHF.R.U32.HI R2, RZ, 0x5, R0 ;  /* 0x00000005ff027819 */ /* 0x032fe20000011600 */
[----:B------:R-:W-:-:S03]  /*1650*/  USHF.L.U32 UR15, UR15, 0x8, URZ ;  /* 0x000000080f0f7899 */ /* 0x000fc600080006ff */
[----:B------:R-:W-:Y:S01]  /*1660*/  R2UR UR22, R2 ;  /* 0x00000000021672ca */ /* 0x000fe200000e0000 */
[----:B------:R-:W-:Y:S01]  /*1670*/  VOTEU.ALL UP0, P3 ;  /* 0x0000000000ff7886 */ /* 0x000fe20001800000 */
[----:B------:R-:W-:Y:S01]  /*1680*/  UMOV UR4, 0x1 ;  /* 0x0000000100047882 */ /* 0x000fe20000000000 */
[----:B------:R-:W-:Y:S01]  /*1690*/  VOTEU.ALL UP1, P3 ;  /* 0x0000000000ff7886 */ /* 0x000fe20001820000 */
[----:B------:R-:W-:Y:S02]  /*16a0*/  BSSY.RECONVERGENT B4, `(.L_x_54) ;  /* 0x0000018000047945 */ /* 0x000fe40003800200 */
[----:B------:R-:W-:-:S04]  /*16b0*/  @!UP0 UIADD3 UR10, UPT, UPT, -UR4, 0x100000, URZ ;  /* 0x00100000040a8890 */ /* 0x000fc8000fffe1ff */
[----:B------:R-:W-:Y:S02]  /*16c0*/  @!UP0 USHF.L.U32 UR11, UR10, 0xb, URZ ;  /* 0x0000000b0a0b8899 */ /* 0x000fe400080006ff */
[----:B------:R-:W-:Y:S02]  /*16d0*/  @!UP0 USHF.L.U32 UR10, UR10, 0x1, URZ ;  /* 0x000000010a0a8899 */ /* 0x000fe400080006ff */
[----:B------:R-:W-:-:S04]  /*16e0*/  @!UP0 UIADD3 UR4, UPT, UPT, -UR4, 0x100000, URZ ;  /* 0x0010000004048890 */ /* 0x000fc8000fffe1ff */
[----:B------:R-:W-:Y:S02]  /*16f0*/  @!UP0 USHF.L.U32 UR5, UR4, 0xb, URZ ;  /* 0x0000000b04058899 */ /* 0x000fe400080006ff */
[----:B------:R-:W-:Y:S01]  /*1700*/  @!UP0 USHF.L.U32 UR4, UR4, 0x1, URZ ;  /* 0x0000000104048899 */ /* 0x000fe200080006ff */
[----:B------:R-:W-:Y:S01]  /*1710*/  VOTEU.ALL UP0, P3 ;  /* 0x0000000000ff7886 */ /* 0x000fe20001800000 */
[----:B------:R-:W1:Y:S04]  /*1720*/  FENCE.VIEW.ASYNC.S ;  /* 0x00000000000073c6 */ /* 0x000e680000000000 */
[----:B-1----:R1:W2:Y:S06]  /*1730*/  @!UP0 SYNCS.EXCH.64 URZ, [UR8+0x28000], UR10 ;  /* 0x0280000a08ff85b2 */ /* 0x0022ac0008000100 */
[----:B------:R1:W2:Y:S02]  /*1740*/  @!UP1 SYNCS.EXCH.64 URZ, [UR8+0x28020], UR4 ;  /* 0x0280200408ff95b2 */ /* 0x0002a40008000100 */
[----:B--2---:R-:W-:Y:S06]  /*1750*/  BAR.SYNC.DEFER_BLOCKING 0x0 ;  /* 0x0000000000007b1d */ /* 0x004fec0000010000 */
[----:B------:R-:W-:Y:S05]  /*1760*/  @P3 BRA `(.L_x_55) ;  /* 0x00000000002c3947 */ /* 0x000fea0003800000 */
[----:B-1----:R-:W-:Y:S02]  /*1770*/  UMOV UR4, 0x1 ;  /* 0x0000000100047882 */ /* 0x002fe40000000000 */
[----:B------:R-:W-:-:S04]  /*1780*/  UIADD3 UR10, UPT, UPT, -UR4, 0x100000, URZ ;  /* 0x00100000040a7890 */ /* 0x000fc8000fffe1ff */
[----:B------:R-:W-:Y:S02]  /*1790*/  USHF.L.U32 UR11, UR10, 0xb, URZ ;  /* 0x0000000b0a0b7899 */ /* 0x000fe400080006ff */
[----:B------:R-:W-:Y:S02]  /*17a0*/  USHF.L.U32 UR10, UR10, 0x1, URZ ;  /* 0x000000010a0a7899 */ /* 0x000fe400080006ff */
[----:B------:R-:W-:-:S04]  /*17b0*/  UIADD3 UR4, UPT, UPT, -UR4, 0x100000, URZ ;  /* 0x0010000004047890 */ /* 0x000fc8000fffe1ff */
[----:B------:R-:W-:Y:S02]  /*17c0*/  USHF.L.U32 UR5, UR4, 0xb, URZ ;  /* 0x0000000b04057899 */ /* 0x000fe400080006ff */
[----:B------:R-:W-:Y:S01]  /*17d0*/  USHF.L.U32 UR4, UR4, 0x1, URZ ;  /* 0x0000000104047899 */ /* 0x000fe200080006ff */
[----:B------:R-:W1:Y:S03]  /*17e0*/  FENCE.VIEW.ASYNC.S ;  /* 0x00000000000073c6 */ /* 0x000e660000000000 */
[----:B-1----:R2:W4:Y:S08]  /*17f0*/  SYNCS.EXCH.64 URZ, [UR8+0x28008], UR10 ;  /* 0x0280080a08ff75b2 */ /* 0x0025300008000100 */
[----:B------:R2:W5:Y:S02]  /*1800*/  SYNCS.EXCH.64 URZ, [UR8+0x28028], UR4 ;  /* 0x0280280408ff75b2 */ /* 0x0005640008000100 */
[----:B--2---:R-:W-:Y:S01]  /*1810*/  NOP ;  /* 0x0000000000007918 */ /* 0x004fe20000000000 */
.L_x_55:
[----:B-1----:R-:W-:Y:S05]  /*1820*/  BSYNC.RECONVERGENT B4 ;  /* 0x0000000000047941 */ /* 0x002fea0003800200 */
.L_x_54:
[----:B----45:R-:W-:Y:S06]  /*1830*/  BAR.SYNC.DEFER_BLOCKING 0x0 ;  /* 0x0000000000007b1d */ /* 0x030fec0000010000 */
[----:B------:R-:W-:Y:S04]  /*1840*/  BSSY.RECONVERGENT B4, `(.L_x_56) ;  /* 0x000000d000047945 */ /* 0x000fe80003800200 */
[----:B------:R-:W-:Y:S05]  /*1850*/  @P3 BRA `(.L_x_57) ;  /* 0x00000000002c3947 */ /* 0x000fea0003800000 */
[----:B------:R-:W-:Y:S02]  /*1860*/  UMOV UR4, 0x1 ;  /* 0x0000000100047882 */ /* 0x000fe40000000000 */
[----:B------:R-:W-:-:S04]  /*1870*/  UIADD3 UR10, UPT, UPT, -UR4, 0x100000, URZ ;  /* 0x00100000040a7890 */ /* 0x000fc8000fffe1ff */
[----:B------:R-:W-:Y:S02]  /*1880*/  USHF.L.U32 UR11, UR10, 0xb, URZ ;  /* 0x0000000b0a0b7899 */ /* 0x000fe400080006ff */
[----:B------:R-:W-:Y:S02]  /*1890*/  USHF.L.U32 UR10, UR10, 0x1, URZ ;  /* 0x000000010a0a7899 */ /* 0x000fe400080006ff */
[----:B------:R-:W-:-:S04]  /*18a0*/  UIADD3 UR4, UPT, UPT, -UR4, 0x100000, URZ ;  /* 0x0010000004047890 */ /* 0x000fc8000fffe1ff */
[----:B------:R-:W-:Y:S02]  /*18b0*/  USHF.L.U32 UR5, UR4, 0xb, URZ ;  /* 0x0000000b04057899 */ /* 0x000fe400080006ff */
[----:B------:R-:W-:Y:S01]  /*18c0*/  USHF.L.U32 UR4, UR4, 0x1, URZ ;  /* 0x0000000104047899 */ /* 0x000fe200080006ff */
[----:B------:R-:W1:Y:S03]  /*18d0*/  FENCE.VIEW.ASYNC.S ;  /* 0x00000000000073c6 */ /* 0x000e660000000000 */
[----:B-1----:R1:W2:Y:S08]  /*18e0*/  SYNCS.EXCH.64 URZ, [UR8+0x28010], UR10 ;  /* 0x0280100a08ff75b2 */ /* 0x0022b00008000100 */
[----:B------:R1:W4:Y:S01]  /*18f0*/  SYNCS.EXCH.64 URZ, [UR8+0x28030], UR4 ;  /* 0x0280300408ff75b2 */ /* 0x0003220008000100 */
[----:B------:R-:W-:Y:S01]  /*1900*/  NOP ;  /* 0x0000000000007918 */ /* 0x000fe20000000000 */
.L_x_57:
[----:B-1----:R-:W-:Y:S05]  /*1910*/  BSYNC.RECONVERGENT B4 ;  /* 0x0000000000047941 */ /* 0x002fea0003800200 */
.L_x_56:
[----:B--2-4-:R-:W-:Y:S01]  /*1920*/  BAR.SYNC.DEFER_BLOCKING 0x0 ;  /* 0x0000000000007b1d */ /* 0x014fe20000010000 */
[----:B------:R-:W-:Y:S01]  /*1930*/  UIADD3 UR12, UPT, UPT, UR8, 0x28020, URZ ;  /* 0x00028020080c7890 */ /* 0x000fe2000fffe0ff */
[----:B------:R-:W-:Y:S01]  /*1940*/  ISETP.GE.AND P0, PT, R10, 0x1, PT ;  /* 0x000000010a00780c */ /* 0x000fe20003f06270 */
[----:B------:R-:W-:-:S03]  /*1950*/  USHF.L.U32 UR19, UR7, 0x6, URZ ;  /* 0x0000000607137899 */ /* 0x000fc600080006ff */
        /* <DEDUP_REMOVED lines=13> */
.L_x_59:
[----:B-1----:R-:W-:Y:S05]  /*1a30*/  BSYNC.RECONVERGENT B4 ;  /* 0x0000000000047941 */ /* 0x002fea0003800200 */
.L_x_58:
[----:B------:R-:W-:Y:S05]  /*1a40*/  @!P0 BRA `(.L_x_60) ;  /* 0x0000000800748947 */ /* 0x000fea0003800000 */
[----:B--2-4-:R-:W-:Y:S01]  /*1a50*/  BAR.SYNC.DEFER_BLOCKING 0x0 ;  /* 0x0000000000007b1d */ /* 0x014fe20000010000 */
[----:B------:R-:W-:Y:S01]  /*1a60*/  ELECT P1, URZ, PT ;  /* 0x0000000000ff782f */ /* 0x000fe20003820000 */
[----:B------:R-:W-:Y:S01]  /*1a70*/  @!P3 IMAD.MOV.U32 R2, RZ, RZ, 0xa000 ;  /* 0x0000a000ff02b424 */ /* 0x000fe200078e00ff */
[----:B------:R-:W-:Y:S02]  /*1a80*/  UIADD3 UR16, UPT, UPT, UR8, 0x20000, URZ ;  /* 0x0002000008107890 */ /* 0x000fe4000fffe0ff */
[----:B------:R-:W-:Y:S02]  /*1a90*/  ISETP.LT.U32.AND P1, PT, R68, 0x20, P1 ;  /* 0x000000204400780c */ /* 0x000fe40000f21070 */
[----:B------:R-:W-:Y:S01]  /*1aa0*/  ELECT P0, URZ, PT ;  /* 0x0000000000ff782f */ /* 0x000fe20003800000 */
[----:B------:R-:W-:-:S03]  /*1ab0*/  UMOV UR11, UR15 ;  /* 0x0000000f000b7c82 */ /* 0x000fc60008000000 */
[----:B------:R-:W-:-:S07]  /*1ac0*/  ISETP.LT.U32.AND P0, PT, R68, 0x20, P0 ;  /* 0x000000204400780c */ /* 0x000fce0000701070 */
[----:B------:R-:W-:Y:S01]  /*1ad0*/  VOTEU.ANY UP0, P1 ;  /* 0x0000000000ff7886 */ /* 0x000fe20000800100 */
[----:B------:R-:W-:-:S04]  /*1ae0*/  VOTEU.ANY UP2, P1 ;  /* 0x0000000000ff7886 */ /* 0x000fc80000840100 */
[----:B------:R-:W-:Y:S02]  /*1af0*/  @UP0 UIADD3 UR17, UPT, UPT, UR8, 0x28000, URZ ;  /* 0x0002800008110890 */ /* 0x000fe4000fffe0ff */
[----:B------:R1:W-:Y:S01]  /*1b00*/  @!P3 SYNCS.ARRIVE.TRANS64 RZ, [UR8+0x28000], R2 ;  /* 0x02800002ffffb9a7 */ /* 0x0003e20008000008 */
[----:B------:R-:W-:Y:S01]  /*1b10*/  @UP0 UMOV UR18, URZ ;  /* 0x000000ff00120c82 */ /* 0x000fe20008000000 */
[----:B------:R-:W-:Y:S01]  /*1b20*/  BAR.SYNC.DEFER_BLOCKING 0x0 ;  /* 0x0000000000007b1d */ /* 0x000fe20000010000 */
[----:B------:R-:W-:-:S05]  /*1b30*/  UISETP.NE.U32.AND UP0, UPT, UR22, URZ, UPT ;  /* 0x000000ff1600728c */ /* 0x000fca000bf05070 */
[----:B------:R-:W-:Y:S01]  /*1b40*/  VOTEU.ANY UP1, P0 ;  /* 0x0000000000ff7886 */ /* 0x000fe20000020100 */
[----:B------:R-:W-:-:S04]  /*1b50*/  VOTEU.ANY UP3, P0 ;  /* 0x0000000000ff7886 */ /* 0x000fc80000060100 */
[----:B------:R-:W-:Y:S01]  /*1b60*/  @UP1 UIADD3 UR9, UPT, UPT, UR8, 0x28000, URZ ;  /* 0x0002800008091890 */ /* 0x000fe2000fffe0ff */
[----:B------:R-:W-:Y:S01]  /*1b70*/  @UP1 UMOV UR10, URZ ;  /* 0x000000ff000a1c82 */ /* 0x000fe20008000000 */
[----:B------:R1:W-:Y:S01]  /*1b80*/  @UP2 UTMALDG.2D [UR16], [UR24] ;  /* 0x00000010180025b4 */ /* 0x0003e20008008000 */
[----:B------:R2:W-:Y:S06]  /*1b90*/  MEMBAR.ALL.CTA ;  /* 0x0000000000007992 */ /* 0x0005ec0000008000 */
[----:B--2---:R-:W2:Y:S02]  /*1ba0*/  FENCE.VIEW.ASYNC.S ;  /* 0x00000000000073c6 */ /* 0x004ea40000000000 */
[----:B--2---:R-:W-:Y:S06]  /*1bb0*/  BAR.SYNC.DEFER_BLOCKING 0x0 ;  /* 0x0000000000007b1d */ /* 0x004fec0000010000 */
[----:B------:R1:W-:Y:S02]  /*1bc0*/  @UP3 UTMALDG.2D [UR8], [UR26] ;  /* 0x000000081a0035b4 */ /* 0x0003e40008008000 */
[----:B------:R-:W-:Y:S06]  /*1bd0*/  BAR.SYNC.DEFER_BLOCKING 0x0 ;  /* 0x0000000000007b1d */ /* 0x000fec0000010000 */
[----:B------:R-:W2:Y:S02]  /*1be0*/  SYNCS.PHASECHK.TRANS64.TRYWAIT P0, [UR8+0x28000], RZ ;  /* 0x028000ffff0075a7 */ /* 0x000ea40008001108 */
[----:B-12---:R-:W-:Y:S05]  /*1bf0*/  @!P0 BRA `(.L_x_61) ;  /* 0x0000001000308947 */ /* 0x006fea0003800000 */
.L_x_79:
[----:B------:R-:W-:Y:S05]  /*1c00*/  BRA.U UP0, `(.L_x_62) ;  /* 0x0000000100747547 */ /* 0x000fea000b800000 */
[----:B------:R-:W-:Y:S02]  /*1c10*/  USHF.R.U32.HI UR6, URZ, 0x4, UR16 ;  /* 0x00000004ff067899 */ /* 0x000fe40008011610 */
[----:B------:R-:W-:Y:S02]  /*1c20*/  USHF.R.U32.HI UR10, URZ, 0x4, UR8 ;  /* 0x00000004ff0a7899 */ /* 0x000fe40008011608 */
[----:B------:R-:W-:Y:S02]  /*1c30*/  USGXT.U32 UR6, UR6, 0xe ;  /* 0x0000000e0606789a */ /* 0x000fe40008000000 */
[----:B------:R-:W-:Y:S02]  /*1c40*/  USGXT.U32 UR10, UR10, 0xe ;  /* 0x0000000e0a0a789a */ /* 0x000fe40008000000 */
[----:B------:R-:W-:Y:S02]  /*1c50*/  UIADD3 UR32, UP0, UPT, UR6, 0x2, URZ ;  /* 0x0000000206207890 */ /* 0x000fe4000ff1e0ff */
[----:B------:R-:W-:Y:S01]  /*1c60*/  UIADD3 UR34, UP1, UPT, UR10, 0x2, URZ ;  /* 0x000000020a227890 */ /* 0x000fe2000ff3e0ff */
[----:B------:R-:W-:Y:S01]  /*1c70*/  UMOV UR4, URZ ;  /* 0x000000ff00047c82 */ /* 0x000fe20008000000 */
[----:B------:R-:W-:Y:S01]  /*1c80*/  UMOV UR5, URZ ;  /* 0x000000ff00057c82 */ /* 0x000fe20008000000 */
[----:B------:R-:W-:-:S02]  /*1c90*/  UIADD3.X UR33, UPT, UPT, UR4, 0x40004040, URZ, UP0, !UPT ;  /* 0x4000404004217890 */ /* 0x000fc400087fe4ff */
[----:B------:R-:W-:Y:S02]  /*1ca0*/  UIADD3.X UR35, UPT, UPT, UR5, 0x40004040, URZ, UP1, !UPT ;  /* 0x4000404005237890 */ /* 0x000fe40008ffe4ff */
[----:B------:R-:W-:Y:S02]  /*1cb0*/  UIADD3.64 UR4, UPT, UPT, UR32, 0x2, URZ ;  /* 0x0000000220047897 */ /* 0x000fe4000fffe0ff */
[----:B------:R-:W-:Y:S02]  /*1cc0*/  UIADD3.64 UR16, UPT, UPT, UR34, 0x2, URZ ;  /* 0x0000000222107897 */ /* 0x000fe4000fffe0ff */
[----:B------:R-:W-:Y:S02]  /*1cd0*/  UIADD3.64 UR28, UPT, UPT, UR32, 0x4, URZ ;  /* 0x00000004201c7897 */ /* 0x000fe4000fffe0ff */
[----:B------:R-:W-:Y:S01]  /*1ce0*/  UIADD3.64 UR30, UPT, UPT, UR34, 0x4, URZ ;  /* 0x00000004221e7897 */ /* 0x000fe2000fffe0ff */
[----:B------:R-:W-:Y:S01]  /*1cf0*/  UMOV UR36, 0x0 ;  /* 0x0000000000247882 */ /* 0x000fe20000000000 */
[----:B------:R-:W-:Y:S01]  /*1d00*/  UMOV UR37, 0x4400010 ;  /* 0x0440001000257882 */ /* 0x000fe20000000000 */
[----:B------:R-:W-:Y:S01]  /*1d10*/  UMOV UR7, 0x40004040 ;  /* 0x4000404000077882 */ /* 0x000fe20000000000 */
[----:B------:R-:W-:Y:S01]  /*1d20*/  UMOV UR11, 0x40004040 ;  /* 0x40004040000b7882 */ /* 0x000fe20000000000 */
[----:B------:R-:W-:Y:S01]  /*1d30*/  UMOV UR38, 0x0 ;  /* 0x0000000000267882 */ /* 0x000fe20000000000 */
[----:B------:R-:W-:Y:S01]  /*1d40*/  UMOV UR39, 0x4400010 ;  /* 0x0440001000277882 */ /* 0x000fe20000000000 */
[----:B------:R-:W-:Y:S01]  /*1d50*/  UMOV UR40, 0x0 ;  /* 0x0000000000287882 */ /* 0x000fe20000000000 */
[----:B------:R-:W-:Y:S01]  /*1d60*/  UMOV UR41, 0x4400010 ;  /* 0x0440001000297882 */ /* 0x000fe20000000000 */
[----:B------:R1:W-:Y:S01]  /*1d70*/  UTCQMMA gdesc[UR6], gdesc[UR10], tmem[UR23], tmem[UR36], idesc[UR37], !UPT ;  /* 0x00ff240a060075ea */ /* 0x0003e2000f800317 */
[----:B------:R-:W-:Y:S01]  /*1d80*/  UMOV UR42, 0x0 ;  /* 0x00000000002a7882 */ /* 0x000fe20000000000 */
[----:B------:R-:W-:Y:S01]  /*1d90*/  UMOV UR43, 0x4400010 ;  /* 0x04400010002b7882 */ /* 0x000fe20000000000 */
[----:B------:R1:W-:Y:S01]  /*1da0*/  UTCQMMA gdesc[UR32], gdesc[UR34], tmem[UR23], tmem[UR38], idesc[UR39], UPT ;  /* 0x00ff2622200075ea */ /* 0x0003e2000b800317 */
[----:B------:R1:W-:Y:S01]  /*1db0*/  UTCQMMA gdesc[UR4], gdesc[UR16], tmem[UR23], tmem[UR40], idesc[UR41], UPT ;  /* 0x00ff2810040075ea */ /* 0x0003e2000b800317 */
[----:B------:R1:W-:Y:S01]  /*1dc0*/  UTCQMMA gdesc[UR28], gdesc[UR30], tmem[UR23], tmem[UR42], idesc[UR43], UPT ;  /* 0x00ff2a1e1c0075ea */ /* 0x0003e2000b800317 */
[----:B------:R-:W-:Y:S01]  /*1dd0*/  NOP ;  /* 0x0000000000007918 */ /* 0x000fe20000000000 */
.L_x_62:
[----:B------:R-:W-:Y:S01]  /*1de0*/  ELECT P0, URZ, PT ;  /* 0x0000000000ff782f */ /* 0x000fe20003800000 */
[----:B-1----:R-:W-:Y:S01]  /*1df0*/  UMOV UR4, UR12 ;  /* 0x0000000c00047c82 */ /* 0x002fe20008000000 */
[----:B------:R-:W-:Y:S02]  /*1e00*/  UMOV UR5, URZ ;  /* 0x000000ff00057c82 */ /* 0x000fe40008000000 */
[----:B------:R-:W-:-:S13]  /*1e10*/  ISETP.LT.U32.AND P0, PT, R68, 0x20, P0 ;  /* 0x000000204400780c */ /* 0x000fda0000701070 */
[----:B------:R-:W-:Y:S01]  /*1e20*/  VOTEU.ANY UP0, P0 ;  /* 0x0000000000ff7886 */ /* 0x000fe20000000100 */
[----:B------:R-:W-:Y:S01]  /*1e30*/  VOTEU.ANY UP1, P0 ;  /* 0x0000000000ff7886 */ /* 0x000fe20000020100 */
[----:B------:R-:W-:-:S03]  /*1e40*/  ISETP.GE.U32.AND P0, PT, R10, 0x81, PT ;  /* 0x000000810a00780c */ /* 0x000fc60003f06070 */
[----:B------:R-:W-:Y:S02]  /*1e50*/  @UP0 UMOV UR4, UR4 ;  /* 0x0000000400040c82 */ /* 0x000fe40008000000 */
[----:B------:R1:W-:Y:S01]  /*1e60*/  @UP1 UTCBAR [UR4], URZ ;  /* 0x000000ff040013e9 */ /* 0x0003e200080000ff */
[----:B------:R-:W-:Y:S06]  /*1e70*/  BAR.SYNC.DEFER_BLOCKING 0x0 ;  /* 0x0000000000007b1d */ /* 0x000fec0000010000 */
[----:B------:R-:W2:Y:S02]  /*1e80*/  SYNCS.PHASECHK.TRANS64.TRYWAIT P1, [UR8+0x28020], RZ ;  /* 0x028020ffff0075a7 */ /* 0x000ea40008021108 */
[----:B-12---:R-:W-:Y:S05]  /*1e90*/  @!P1 BRA `(.L_x_63) ;  /* 0x0000000c00949947 */ /* 0x006fea0003800000 */
.L_x_80:
[----:B------:R-:W-:Y:S01]  /*1ea0*/  UMOV UR4, URZ ;  /* 0x000000ff00047c82 */ /* 0x000fe20008000000 */
[----:B------:R-:W-:Y:S05]  /*1eb0*/  @!P0 BRA `(.L_x_60) ;  /* 0x0000000400588947 */ /* 0x000fea0003800000 */
[----:B------:R-:W1:Y:S01]  /*1ec0*/  LDCU UR29, c[0x0][0x3a0] ;  /* 0x00007400ff1d77ac */ /* 0x000e620008000800 */
[----:B------:R-:W-:Y:S01]  /*1ed0*/  UMOV UR9, 0x1 ;  /* 0x0000000100097882 */ /* 0x000fe20000000000 */
[----:B------:R-:W-:-:S05]  /*1ee0*/  UMOV UR18, 0x80 ;  /* 0x0000008000127882 */ /* 0x000fca0000000000 */
.L_x_67:
[----:B------:R-:W-:Y:S01]  /*1ef0*/  BAR.SYNC.DEFER_BLOCKING 0x0 ;  /* 0x0000000000007b1d */ /* 0x000fe20000010000 */
[----:B------:R-:W-:Y:S01]  /*1f00*/  ULEA UR28, UR9, UR8, 0x3 ;  /* 0x00000008091c7291 */ /* 0x000fe2000f8e18ff */
[----:B------:R-:W-:Y:S01]  /*1f10*/  @!P3 IMAD.MOV.U32 R2, RZ, RZ, 0xa000 ;  /* 0x0000a000ff02b424 */ /* 0x000fe200078e00ff */
[----:B------:R-:W-:Y:S01]  /*1f20*/  ELECT P1, URZ, PT ;  /* 0x0000000000ff782f */ /* 0x000fe20003820000 */
[----:B------:R-:W-:-:S03]  /*1f30*/  ULEA UR16, UR9, UR8, 0xd ;  /* 0x0000000809107291 */ /* 0x000fc6000f8e68ff */
[----:B------:R-:W-:Y:S02]  /*1f40*/  ISETP.LT.U32.AND P1, PT, R68, 0x20, P1 ;  /* 0x000000204400780c */ /* 0x000fe40000f21070 */
[----:B------:R-:W-:Y:S01]  /*1f50*/  ELECT P0, URZ, PT ;  /* 0x0000000000ff782f */ /* 0x000fe20003800000 */
[----:B------:R-:W-:-:S03]  /*1f60*/  UIADD3 UR16, UPT, UPT, UR16, 0x20000, URZ ;  /* 0x0002000010107890 */ /* 0x000fc6000fffe0ff */
[----:B------:R-:W-:Y:S01]  /*1f70*/  ISETP.LT.U32.AND P0, PT, R68, 0x20, P0 ;  /* 0x000000204400780c */ /* 0x000fe20000701070 */
[----:B------:R-:W-:Y:S01]  /*1f80*/  ULEA UR12, UR9, UR8, 0xf ;  /* 0x00000008090c7291 */ /* 0x000fe2000f8e78ff */
[----:B------:R-:W-:Y:S01]  /*1f90*/  UMOV UR14, UR18 ;  /* 0x00000012000e7c82 */ /* 0x000fe20008000000 */
[----:B------:R-:W-:-:S04]  /*1fa0*/  USHF.L.U32 UR5, UR4, 0x1f, URZ ;  /* 0x0000001f04057899 */ /* 0x000fc800080006ff */
[----:B------:R-:W-:Y:S01]  /*1fb0*/  VOTEU.ANY UP0, P1 ;  /* 0x0000000000ff7886 */ /* 0x000fe20000800100 */
[----:B------:R2:W-:Y:S04]  /*1fc0*/  @!P3 SYNCS.ARRIVE.TRANS64 RZ, [UR28+0x28000], R2 ;  /* 0x02800002ffffb9a7 */ /* 0x0005e8000800001c */
[----:B------:R-:W-:Y:S01]  /*1fd0*/  @UP0 UIADD3 UR17, UPT, UPT, UR28, 0x28000, URZ ;  /* 0x000280001c110890 */ /* 0x000fe2000fffe0ff */
[----:B------:R-:W-:Y:S01]  /*1fe0*/  VOTEU.ANY UP0, P1 ;  /* 0x0000000000ff7886 */ /* 0x000fe20000800100 */
[----:B------:R-:W-:Y:S01]  /*1ff0*/  BAR.SYNC.DEFER_BLOCKING 0x0 ;  /* 0x0000000000007b1d */ /* 0x000fe20000010000 */
[----:B--2---:R-:W-:-:S05]  /*2000*/  IMAD.U32 R2, RZ, RZ, UR5 ;  /* 0x00000005ff027e24 */ /* 0x004fca000f8e00ff */
[----:B------:R-:W-:-:S05]  /*2010*/  VOTEU.ANY UP1, P0 ;  /* 0x0000000000ff7886 */ /* 0x000fca0000020100 */
[----:B------:R-:W-:Y:S01]  /*2020*/  @UP1 UIADD3 UR13, UPT, UPT, UR28, 0x28000, URZ ;  /* 0x000280001c0d1890 */ /* 0x000fe2000fffe0ff */
[----:B------:R-:W-:Y:S01]  /*2030*/  VOTEU.ANY UP1, P0 ;  /* 0x0000000000ff7886 */ /* 0x000fe20000020100 */
[----:B------:R2:W-:Y:S01]  /*2040*/  @UP0 UTMALDG.2D [UR16], [UR24] ;  /* 0x00000010180005b4 */ /* 0x0005e20008008000 */
[----:B------:R-:W-:Y:S01]  /*2050*/  UISETP.NE.U32.AND UP0, UPT, UR22, URZ, UPT ;  /* 0x000000ff1600728c */ /* 0x000fe2000bf05070 */
[----:B------:R4:W-:Y:S06]  /*2060*/  MEMBAR.ALL.CTA ;  /* 0x0000000000007992 */ /* 0x0009ec0000008000 */
[----:B----4-:R-:W4:Y:S02]  /*2070*/  FENCE.VIEW.ASYNC.S ;  /* 0x00000000000073c6 */ /* 0x010f240000000000 */
[----:B----4-:R-:W-:Y:S06]  /*2080*/  BAR.SYNC.DEFER_BLOCKING 0x0 ;  /* 0x0000000000007b1d */ /* 0x010fec0000010000 */
[----:B------:R2:W-:Y:S02]  /*2090*/  @UP1 UTMALDG.2D [UR12], [UR26] ;  /* 0x0000000c1a0015b4 */ /* 0x0005e40008008000 */
[----:B------:R-:W-:Y:S06]  /*20a0*/  BAR.SYNC.DEFER_BLOCKING 0x0 ;  /* 0x0000000000007b1d */ /* 0x000fec0000010000 */
[----:B------:R-:W4:Y:S02]  /*20b0*/  SYNCS.PHASECHK.TRANS64.TRYWAIT P0, [UR28+0x28000], R2 ;  /* 0x02800002ff0075a7 */ /* 0x000f24000800111c */
[----:B--2-4-:R-:W-:Y:S05]  /*20c0*/  @!P0 BRA `(.L_x_64) ;  /* 0x0000000c00148947 */ /* 0x014fea0003800000 */
.L_x_81:
        /* <DEDUP_REMOVED lines=11> */
[----:B------:R-:W-:Y:S02]  /*2180*/  UIADD3 UR6, UP0, UPT, UR16, 0x2, URZ ;  /* 0x0000000210067890 */ /* 0x000fe4000ff1e0ff */
[----:B------:R-:W-:Y:S02]  /*2190*/  UIADD3 UR32, UP1, UPT, UR30, 0x2, URZ ;  /* 0x000000021e207890 */ /* 0x000fe4000ff3e0ff */
[----:B------:R-:W-:Y:S02]  /*21a0*/  UIADD3 UR34, UP2, UPT, UR16, 0x4, URZ ;  /* 0x0000000410227890 */ /* 0x000fe4000ff5e0ff */
[----:B------:R-:W-:Y:S02]  /*21b0*/  UIADD3 UR36, UP3, UPT, UR30, 0x4, URZ ;  /* 0x000000041e247890 */ /* 0x000fe4000ff7e0ff */
[----:B------:R-:W-:-:S02]  /*21c0*/  UIADD3.X UR7, UPT, UPT, UR17, URZ, URZ, UP0, !UPT ;  /* 0x000000ff11077290 */ /* 0x000fc400087fe4ff */
[----:B------:R-:W-:Y:S02]  /*21d0*/  UIADD3.X UR33, UPT, UPT, UR31, URZ, URZ, UP1, !UPT ;  /* 0x000000ff1f217290 */ /* 0x000fe40008ffe4ff */
[----:B------:R-:W-:Y:S02]  /*21e0*/  UIADD3.X UR35, UPT, UPT, UR17, URZ, URZ, UP2, !UPT ;  /* 0x000000ff11237290 */ /* 0x000fe400097fe4ff */
[----:B------:R-:W-:Y:S01]  /*21f0*/  UIADD3.X UR37, UPT, UPT, UR31, URZ, URZ, UP3, !UPT ;  /* 0x000000ff1f257290 */ /* 0x000fe20009ffe4ff */
        /* <DEDUP_REMOVED lines=8> */
[----:B------:R2:W-:Y:S01]  /*2280*/  UTCQMMA gdesc[UR10], gdesc[UR12], tmem[UR23], tmem[UR38], idesc[UR39], UPT ;  /* 0x00ff260c0a0075ea */ /* 0x0005e2000b800317 */
[----:B------:R-:W-:Y:S01]  /*2290*/  UMOV UR44, 0x0 ;  /* 0x00000000002c7882 */ /* 0x000fe20000000000 */
[----:B------:R-:W-:Y:S01]  /*22a0*/  UMOV UR45, 0x4400010 ;  /* 0x04400010002d7882 */ /* 0x000fe20000000000 */
[----:B------:R2:W-:Y:S01]  /*22b0*/  UTCQMMA gdesc[UR16], gdesc[UR30], tmem[UR23], tmem[UR40], idesc[UR41], UPT ;  /* 0x00ff281e100075ea */ /* 0x0005e2000b800317 */
[----:B------:R2:W-:Y:S01]  /*22c0*/  UTCQMMA gdesc[UR6], gdesc[UR32], tmem[UR23], tmem[UR42], idesc[UR43], UPT ;  /* 0x00ff2a20060075ea */ /* 0x0005e2000b800317 */
[----:B------:R2:W-:Y:S01]  /*22d0*/  UTCQMMA gdesc[UR34], gdesc[UR36], tmem[UR23], tmem[UR44], idesc[UR45], UPT ;  /* 0x00ff2c24220075ea */ /* 0x0005e2000b800317 */
[----:B------:R-:W-:Y:S01]  /*22e0*/  NOP ;  /* 0x0000000000007918 */ /* 0x000fe20000000000 */
.L_x_65:
[----:B------:R-:W-:Y:S01]  /*22f0*/  ELECT P0, URZ, PT ;  /* 0x0000000000ff782f */ /* 0x000fe20003800000 */
[----:B--2---:R-:W-:-:S03]  /*2300*/  UIADD3 UR6, UPT, UPT, UR28, 0x28020, URZ ;  /* 0x000280201c067890 */ /* 0x004fc6000fffe0ff */
[----:B------:R-:W-:Y:S01]  /*2310*/  ISETP.LT.U32.AND P0, PT, R68, 0x20, P0 ;  /* 0x000000204400780c */ /* 0x000fe20000701070 */
[----:B------:R-:W-:-:S12]  /*2320*/  UMOV UR7, URZ ;  /* 0x000000ff00077c82 */ /* 0x000fd80008000000 */
[----:B------:R-:W-:Y:S01]  /*2330*/  VOTEU.ANY UP0, P0 ;  /* 0x0000000000ff7886 */ /* 0x000fe20000000100 */
[----:B------:R-:W-:-:S04]  /*2340*/  VOTEU.ANY UP1, P0 ;  /* 0x0000000000ff7886 */ /* 0x000fc80000020100 */
[----:B------:R-:W-:Y:S02]  /*2350*/  @UP0 UMOV UR6, UR6 ;  /* 0x0000000600060c82 */ /* 0x000fe40008000000 */
[----:B------:R2:W-:Y:S01]  /*2360*/  @UP1 UTCBAR [UR6], URZ ;  /* 0x000000ff060013e9 */ /* 0x0005e200080000ff */
[----:B------:R-:W-:Y:S06]  /*2370*/  BAR.SYNC.DEFER_BLOCKING 0x0 ;  /* 0x0000000000007b1d */ /* 0x000fec0000010000 */
[----:B------:R-:W4:Y:S02]  /*2380*/  SYNCS.PHASECHK.TRANS64.TRYWAIT P0, [UR28+0x28020], R2 ;  /* 0x02802002ff0075a7 */ /* 0x000f24000800111c */
[----:B--2-4-:R-:W-:Y:S05]  /*2390*/  @!P0 BRA `(.L_x_66) ;  /* 0x00000008006c8947 */ /* 0x014fea0003800000 */
.L_x_82:
[----:B------:R-:W-:Y:S02]  /*23a0*/  UIADD3 UR9, UPT, UPT, UR9, 0x1, URZ ;  /* 0x0000000109097890 */ /* 0x000fe4000fffe0ff */
[----:B------:R-:W-:Y:S02]  /*23b0*/  UIADD3 UR18, UPT, UPT, UR18, 0x80, URZ ;  /* 0x0000008012127890 */ /* 0x000fe4000fffe0ff */
[----:B------:R-:W-:-:S04]  /*23c0*/  UISETP.NE.U32.AND UP0, UPT, UR9, 0x4, UPT ;  /* 0x000000040900788c */ /* 0x000fc8000bf05070 */
[----:B------:R-:W-:Y:S02]  /*23d0*/  USEL UR5, URZ, 0x1, UP0 ;  /* 0x00000001ff057887 */ /* 0x000fe40008000000 */
[----:B------:R-:W-:Y:S02]  /*23e0*/  USEL UR9, UR9, URZ, UP0 ;  /* 0x000000ff09097287 */ /* 0x000fe40008000000 */
[----:B-1----:R-:W-:Y:S02]  /*23f0*/  UISETP.GE.AND UP0, UPT, UR18, UR29, UPT ;  /* 0x0000001d1200728c */ /* 0x002fe4000bf06270 */
[----:B------:R-:W-:-:S07]  /*2400*/  ULOP3.LUT UR4, UR4, UR5, URZ, 0x3c, !UPT ;  /* 0x0000000504047292 */ /* 0x000fce000f8e3cff */
[----:B------:R-:W-:Y:S05]  /*2410*/  BRA.U !UP0, `(.L_x_67) ;  /* 0xfffffff908b47547 */ /* 0x000fea000b83ffff */
.L_x_60:
[----:B--2-4-:R-:W-:Y:S01]  /*2420*/  BAR.SYNC.DEFER_BLOCKING 0x0 ;  /* 0x0000000000007b1d */ /* 0x014fe20000010000 */
[----:B------:R-:W-:-:S05]  /*2430*/  IMAD.SHL.U32 R2, R0, 0x40, RZ ;  /* 0x0000004000027824 */ /* 0x000fca00078e00ff */
[----:B------:R-:W-:Y:S04]  /*2440*/  BSSY.RECONVERGENT B4, `(.L_x_68) ;  /* 0x0000004000047945 */ /* 0x000fe80003800200 */
[----:B------:R-:W-:Y:S05]  /*2450*/  @P3 BRA `(.L_x_69) ;  /* 0x0000000000083947 */ /* 0x000fea0003800000 */
[----:B------:R-:W1:Y:S02]  /*2460*/  SYNCS.CCTL.IV [UR8+0x28000] ;  /* 0x02800000ff0079b1 */ /* 0x000e640008000008 */
[----:B-1----:R-:W1:Y:S02]  /*2470*/  SYNCS.CCTL.IV [UR8+0x28020] ;  /* 0x02802000ff0079b1 */ /* 0x002e640008000008 */
.L_x_69:
[----:B------:R-:W-:Y:S05]  /*2480*/  BSYNC.RECONVERGENT B4 ;  /* 0x0000000000047941 */ /* 0x000fea0003800200 */
.L_x_68:
[----:B-1----:R-:W-:Y:S06]  /*2490*/  BAR.SYNC.DEFER_BLOCKING 0x0 ;  /* 0x0000000000007b1d */ /* 0x002fec0000010000 */
[----:B------:R-:W-:Y:S04]  /*24a0*/  BSSY.RECONVERGENT B4, `(.L_x_70) ;  /* 0x0000004000047945 */ /* 0x000fe80003800200 */
[----:B------:R-:W-:Y:S05]  /*24b0*/  @P3 BRA `(.L_x_71) ;  /* 0x0000000000083947 */ /* 0x000fea0003800000 */
[----:B------:R-:W1:Y:S02]  /*24c0*/  SYNCS.CCTL.IV [UR8+0x28008] ;  /* 0x02800800ff0079b1 */ /* 0x000e640008000008 */
[----:B-1----:R-:W1:Y:S02]  /*24d0*/  SYNCS.CCTL.IV [UR8+0x28028] ;  /* 0x02802800ff0079b1 */ /* 0x002e640008000008 */
.L_x_71:
[----:B------:R-:W-:Y:S05]  /*24e0*/  BSYNC.RECONVERGENT B4 ;  /* 0x0000000000047941 */ /* 0x000fea0003800200 */
.L_x_70:
[----:B-1----:R-:W-:Y:S06]  /*24f0*/  BAR.SYNC.DEFER_BLOCKING 0x0 ;  /* 0x0000000000007b1d */ /* 0x002fec0000010000 */
[----:B------:R-:W-:Y:S04]  /*2500*/  BSSY.RECONVERGENT B4, `(.L_x_72) ;  /* 0x0000004000047945 */ /* 0x000fe80003800200 */
[----:B------:R-:W-:Y:S05]  /*2510*/  @P3 BRA `(.L_x_73) ;  /* 0x0000000000083947 */ /* 0x000fea0003800000 */
[----:B------:R-:W1:Y:S02]  /*2520*/  SYNCS.CCTL.IV [UR8+0x28010] ;  /* 0x02801000ff0079b1 */ /* 0x000e640008000008 */
[----:B-1----:R-:W1:Y:S02]  /*2530*/  SYNCS.CCTL.IV [UR8+0x28030] ;  /* 0x02803000ff0079b1 */ /* 0x002e640008000008 */
.L_x_73:
[----:B------:R-:W-:Y:S05]  /*2540*/  BSYNC.RECONVERGENT B4 ;  /* 0x0000000000047941 */ /* 0x000fea0003800200 */
.L_x_72:
[----:B-1----:R-:W-:Y:S06]  /*2550*/  BAR.SYNC.DEFER_BLOCKING 0x0 ;  /* 0x0000000000007b1d */ /* 0x002fec0000010000 */
[----:B------:R-:W-:Y:S04]  /*2560*/  BSSY.RECONVERGENT B4, `(.L_x_74) ;  /* 0x0000004000047945 */ /* 0x000fe80003800200 */
[----:B------:R-:W-:Y:S05]  /*2570*/  @P3 BRA `(.L_x_75) ;  /* 0x0000000000083947 */ /* 0x000fea0003800000 */
[----:B------:R-:W1:Y:S02]  /*2580*/  SYNCS.CCTL.IV [UR8+0x28018] ;  /* 0x02801800ff0079b1 */ /* 0x000e640008000008 */
[----:B-1----:R-:W1:Y:S02]  /*2590*/  SYNCS.CCTL.IV [UR8+0x28038] ;  /* 0x02803800ff0079b1 */ /* 0x002e640008000008 */
.L_x_75:
[----:B------:R-:W-:Y:S05]  /*25a0*/  BSYNC.RECONVERGENT B4 ;  /* 0x0000000000047941 */ /* 0x000fea0003800200 */
.L_x_74:
[----:B------:R-:W-:Y:S01]  /*25b0*/  USHF.L.U32 UR4, UR22, 0x15, URZ ;  /* 0x0000001516047899 */ /* 0x000fe200080006ff */
[----:B------:R-:W-:Y:S01]  /*25c0*/  IMAD.SHL.U32 R3, R0, 0x10, RZ ;  /* 0x0000001000037824 */ /* 0x000fe200078e00ff */
[----:B------:R-:W-:Y:S01]  /*25d0*/  USHF.L.U32 UR5, UR22, 0x5, URZ ;  /* 0x0000000516057899 */ /* 0x000fe200080006ff */
[----:B------:R-:W-:Y:S01]  /*25e0*/  LOP3.LUT R2, R2, 0x3800, RZ, 0xc0, !PT ;  /* 0x0000380002027812 */ /* 0x000fe200078ec0ff */
[----:B------:R-:W-:Y:S02]  /*25f0*/  ULOP3.LUT UR4, UR4, 0x600000, URZ, 0xc0, !UPT ;  /* 0x0060000004047892 */ /* 0x000fe4000f8ec0ff */
[----:B------:R-:W-:Y:S01]  /*2600*/  ULOP3.LUT UR5, UR5, 0x80, URZ, 0xc0, !UPT ;  /* 0x0000008005057892 */ /* 0x000fe2000f8ec0ff */
[----:B------:R-:W-:Y:S01]  /*2610*/  LOP3.LUT R3, R2, 0x70, R3, 0xf8, !PT ;  /* 0x0000007002037812 */ /* 0x000fe200078ef803 */
[C---:B------:R-:W-:Y:S01]  /*2620*/  IMAD.SHL.U32 R2, R0.reuse, 0x4, RZ ;  /* 0x0000000400027824 */ /* 0x040fe200078e00ff */
[----:B------:R-:W-:Y:S01]  /*2630*/  ELECT P0, URZ, PT ;  /* 0x0000000000ff782f */ /* 0x000fe20003800000 */
[----:B------:R-:W-:Y:S01]  /*2640*/  IMAD.SHL.U32 R0, R0, 0x80, RZ ;  /* 0x0000008000007824 */ /* 0x000fe200078e00ff */
[----:B------:R-:W-:-:S02]  /*2650*/  UIADD3 UR4, UPT, UPT, UR5, UR4, UR23 ;  /* 0x0000000405047290 */ /* 0x000fc4000fffe017 */
[----:B------:R-:W-:Y:S01]  /*2660*/  LOP3.LUT R3, R3, 0x40, R2, 0x78, !PT ;  /* 0x0000004003037812 */ /* 0x000fe200078e7802 */
[----:B------:R-:W-:Y:S01]  /*2670*/  ULOP3.LUT UR22, UR22, 0x1, URZ, 0xc0, !UPT ;  /* 0x0000000116167892 */ /* 0x000fe2000f8ec0ff */
[----:B------:R-:W-:Y:S01]  /*2680*/  ISETP.LT.U32.AND P0, PT, R68, 0x40, P0 ;  /* 0x000000404400780c */ /* 0x000fe20000701070 */
[----:B------:R-:W-:Y:S01]  /*2690*/  UMOV UR6, UR19 ;  /* 0x0000001300067c82 */ /* 0x000fe20008000000 */
[----:B------:R-:W-:Y:S01]  /*26a0*/  LOP3.LUT R0, R3, 0x780, R0, 0xf8, !PT ;  /* 0x0000078003007812 */ /* 0x000fe200078ef800 */
[----:B------:R-:W-:Y:S02]  /*26b0*/  ULEA UR5, UR22, UR15, 0x7 ;  /* 0x0000000f16057291 */ /* 0x000fe4000f8e38ff */
[----:B---3--:R-:W-:Y:S01]  /*26c0*/  LDTM.16dp32bit_t0_t15.x64 R4, tmem[UR4] ;  /* 0x00000004000479ee */ /* 0x008fe20008b00000 */
[----:B------:R-:W2:Y:S01]  /*26d0*/  LDTM.16dp32bit_t16_t31.x64 R4, tmem[UR4+0x40] ;  /* 0x00004004000479ee */ /* 0x000ea20008b20000 */
[C---:B------:R-:W-:Y:S01]  /*26e0*/  LOP3.LUT R2, R0.reuse, 0x10, RZ, 0x3c, !PT ;  /* 0x0000001000027812 */ /* 0x040fe200078e3cff */
[----:B------:R-:W-:Y:S01]  /*26f0*/  NOP ;  /* 0x0000000000007918 */ /* 0x000fe20000000000 */
[----:B------:R-:W-:Y:S01]  /*2700*/  LOP3.LUT R3, R0, 0x20, RZ, 0x3c, !PT ;  /* 0x0000002000037812 */ /* 0x000fe200078e3cff */
[----:B------:R-:W-:-:S03]  /*2710*/  ULEA UR4, UR22, UR8, 0xd ;  /* 0x0000000816047291 */ /* 0x000fc6000f8e68ff */
[----:B--2---:R-:W-:Y:S01]  /*2720*/  VOTEU.ANY UP1, P0 ;  /* 0x0000000000ff7886 */ /* 0x004fe20000020100 */
[----:B------:R-:W-:Y:S01]  /*2730*/  VOTEU.ANY UP0, P0 ;  /* 0x0000000000ff7886 */ /* 0x000fe20000000100 */
[----:B------:R-:W-:Y:S02]  /*2740*/  F2FP.SATFINITE.E4M3.F32.PACK_AB_MERGE_C R6, R7, R6, RZ ;  /* 0x000000060706723e */ /* 0x000fe400048070ff */
[----:B------:R-:W-:Y:S02]  /*2750*/  F2FP.SATFINITE.E4M3.F32.PACK_AB_MERGE_C R10, R11, R10, RZ ;  /* 0x0000000a0b0a723e */ /* 0x000fe400048070ff */
[----:B------:R-:W-:Y:S02]  /*2760*/  F2FP.SATFINITE.E4M3.F32.PACK_AB_MERGE_C R14, R15, R14, RZ ;  /* 0x0000000e0f0e723e */ /* 0x000fe400048070ff */
[----:B------:R-:W-:Y:S02]  /*2770*/  F2FP.SATFINITE.E4M3.F32.PACK_AB_MERGE_C R7, R19, R18, RZ ;  /* 0x000000121307723e */ /* 0x000fe400048070ff */
[----:B------:R-:W-:-:S02]  /*2780*/  F2FP.SATFINITE.E4M3.F32.PACK_AB_MERGE_C R22, R23, R22, RZ ;  /* 0x000000161716723e */ /* 0x000fc400048070ff */
[----:B------:R-:W-:Y:S02]  /*2790*/  F2FP.SATFINITE.E4M3.F32.PACK_AB_MERGE_C R26, R27, R26, RZ ;  /* 0x0000001a1b1a723e */ /* 0x000fe400048070ff */
        /* <DEDUP_REMOVED lines=10> */
[----:B------:R-:W-:-:S02]  /*2840*/  F2FP.SATFINITE.E4M3.F32.PACK_AB_MERGE_C R4, R5, R4, R6 ;  /* 0x000000040504723e */ /* 0x000fc40004807006 */
[----:B------:R-:W-:Y:S02]  /*2850*/  F2FP.SATFINITE.E4M3.F32.PACK_AB_MERGE_C R5, R9, R8, R10 ;  /* 0x000000080905723e */ /* 0x000fe4000480700a */
[----:B------:R-:W-:Y:S02]  /*2860*/  F2FP.SATFINITE.E4M3.F32.PACK_AB_MERGE_C R6, R13, R12, R14 ;  /* 0x0000000c0d06723e */ /* 0x000fe4000480700e */
[----:B------:R-:W-:Y:S02]  /*2870*/  F2FP.SATFINITE.E4M3.F32.PACK_AB_MERGE_C R7, R17, R16, R7 ;  /* 0x000000101107723e */ /* 0x000fe40004807007 */
[----:B------:R-:W-:Y:S02]  /*2880*/  F2FP.SATFINITE.E4M3.F32.PACK_AB_MERGE_C R20, R21, R20, R22 ;  /* 0x000000141514723e */ /* 0x000fe40004807016 */
[----:B------:R-:W-:Y:S01]  /*2890*/  F2FP.SATFINITE.E4M3.F32.PACK_AB_MERGE_C R21, R25, R24, R26 ;  /* 0x000000181915723e */ /* 0x000fe2000480701a */
[----:B-1----:R1:W-:Y:S01]  /*28a0*/  STS.128 [R0+UR8], R4 ;  /* 0x0000000400007988 */ /* 0x0023e20008000c08 */
[----:B------:R-:W-:-:S02]  /*28b0*/  F2FP.SATFINITE.E4M3.F32.PACK_AB_MERGE_C R22, R29, R28, R30 ;  /* 0x0000001c1d16723e */ /* 0x000fc4000480701e */
[----:B------:R-:W-:Y:S02]  /*28c0*/  F2FP.SATFINITE.E4M3.F32.PACK_AB_MERGE_C R23, R33, R32, R34 ;  /* 0x000000202117723e */ /* 0x000fe40004807022 */
[----:B------:R-:W-:Y:S02]  /*28d0*/  F2FP.SATFINITE.E4M3.F32.PACK_AB_MERGE_C R36, R37, R36, R38 ;  /* 0x000000242524723e */ /* 0x000fe40004807026 */
[----:B------:R-:W-:Y:S01]  /*28e0*/  F2FP.SATFINITE.E4M3.F32.PACK_AB_MERGE_C R37, R41, R40, R42 ;  /* 0x000000282925723e */ /* 0x000fe2000480702a */
[----:B------:R1:W-:Y:S01]  /*28f0*/  STS.128 [R2+UR8], R20 ;  /* 0x0000001402007988 */ /* 0x0003e20008000c08 */
[----:B------:R-:W-:Y:S02]  /*2900*/  F2FP.SATFINITE.E4M3.F32.PACK_AB_MERGE_C R38, R45, R44, R46 ;  /* 0x0000002c2d26723e */ /* 0x000fe4000480702e */
[----:B------:R-:W-:Y:S02]  /*2910*/  F2FP.SATFINITE.E4M3.F32.PACK_AB_MERGE_C R39, R49, R48, R50 ;  /* 0x000000303127723e */ /* 0x000fe40004807032 */
[----:B------:R-:W-:-:S02]  /*2920*/  F2FP.SATFINITE.E4M3.F32.PACK_AB_MERGE_C R52, R53, R52, R54 ;  /* 0x000000343534723e */ /* 0x000fc40004807036 */
[----:B------:R-:W-:Y:S01]  /*2930*/  F2FP.SATFINITE.E4M3.F32.PACK_AB_MERGE_C R53, R57, R56, R58 ;  /* 0x000000383935723e */ /* 0x000fe2000480703a */
[----:B------:R1:W-:Y:S01]  /*2940*/  STS.128 [R3+UR8], R36 ;  /* 0x0000002403007988 */ /* 0x0003e20008000c08 */
[----:B------:R-:W-:Y:S02]  /*2950*/  F2FP.SATFINITE.E4M3.F32.PACK_AB_MERGE_C R54, R61, R60, R62 ;  /* 0x0000003c3d36723e */ /* 0x000fe4000480703e */
[----:B------:R-:W-:Y:S02]  /*2960*/  F2FP.SATFINITE.E4M3.F32.PACK_AB_MERGE_C R55, R65, R64, R66 ;  /* 0x000000404137723e */ /* 0x000fe40004807042 */
[----:B------:R-:W-:-:S05]  /*2970*/  LOP3.LUT R8, R0, 0x30, RZ, 0x3c, !PT ;  /* 0x0000003000087812 */ /* 0x000fca00078e3cff */
[----:B------:R1:W-:Y:S01]  /*2980*/  STS.128 [R8+UR8], R52 ;  /* 0x0000003408007988 */ /* 0x0003e20008000c08 */
[----:B------:R2:W-:Y:S06]  /*2990*/  MEMBAR.ALL.CTA ;  /* 0x0000000000007992 */ /* 0x0005ec0000008000 */
[----:B--2---:R-:W2:Y:S02]  /*29a0*/  FENCE.VIEW.ASYNC.S ;  /* 0x00000000000073c6 */ /* 0x004ea40000000000 */
[----:B--2---:R-:W-:Y:S06]  /*29b0*/  BAR.SYNC.DEFER_BLOCKING 0x0 ;  /* 0x0000000000007b1d */ /* 0x004fec0000010000 */
[----:B------:R1:W-:Y:S01]  /*29c0*/  @UP1 UTMASTG.2D [UR4], [UR20] ;  /* 0x00000004140013b5 */ /* 0x0003e20008008000 */
[----:B------:R0:W-:Y:S01]  /*29d0*/  UTMACMDFLUSH ;  /* 0x00000000000079b7 */ /* 0x0001e20000000000 */
[----:B------:R-:W-:-:S04]  /*29e0*/  DEPBAR.LE SB0, 0x0 ;  /* 0x000080000000791a */ /* 0x000fc80000000000 */
[----:B------:R-:W-:Y:S08]  /*29f0*/  BAR.SYNC.DEFER_BLOCKING 0x0 ;  /* 0x0000000000007b1d */ /* 0x000ff00000010000 */
[----:B------:R-:W-:Y:S06]  /*2a00*/  BAR.SYNC.DEFER_BLOCKING 0x0 ;  /* 0x0000000000007b1d */ /* 0x000fec0000010000 */
[----:B-1----:R-:W-:Y:S05]  /*2a10*/  @P2 BRA `(.L_x_76) ;  /* 0x0000000000a02947 */ /* 0x002fea0003800000 */
[----:B------:R-:W1:Y:S01]  /*2a20*/  S2UR UR5, SR_CgaCtaId ;  /* 0x00000000000579c3 */ /* 0x000e620000008800 */
[----:B------:R-:W-:Y:S01]  /*2a30*/  NOP ;  /* 0x0000000000007918 */ /* 0x000fe20000000000 */
[----:B------:R-:W-:Y:S01]  /*2a40*/  UMOV UR4, 0x50 ;  /* 0x0000005000047882 */ /* 0x000fe20000000000 */
[----:B------:R-:W-:Y:S02]  /*2a50*/  IMAD.U32 R0, RZ, RZ, UR23 ;  /* 0x00000017ff007e24 */ /* 0x000fe4000f8e00ff */
[----:B------:R-:W-:Y:S02]  /*2a60*/  IMAD.MOV.U32 R3, RZ, RZ, 0xff ;  /* 0x000000ffff037424 */ /* 0x000fe400078e00ff */
[----:B------:R-:W-:Y:S01]  /*2a70*/  IMAD.MOV.U32 R7, RZ, RZ, 0x1 ;  /* 0x00000001ff077424 */ /* 0x000fe200078e00ff */
[----:B------:R-:W-:-:S04]  /*2a80*/  LOP3.LUT R0, R0, 0xffff, RZ, 0xc0, !PT ;  /* 0x0000ffff00007812 */ /* 0x000fc800078ec0ff */
[----:B------:R-:W-:-:S05]  /*2a90*/  SHF.R.U32.HI R0, RZ, 0x5, R0 ;  /* 0x00000005ff007819 */ /* 0x000fca0000011600 */
[----:B------:R-:W-:Y:S01]  /*2aa0*/  VIADD R2, R0, 0x10 ;  /* 0x0000001000027836 */ /* 0x000fe20000000000 */
[----:B------:R-:W-:Y:S01]  /*2ab0*/  SHF.L.U32 R0, R3, R0, RZ ;  /* 0x0000000003007219 */ /* 0x000fe200000006ff */
[----:B-1----:R-:W-:-:S03]  /*2ac0*/  ULEA UR6, UR5, UR4, 0x18 ;  /* 0x0000000405067291 */ /* 0x002fc6000f8ec0ff */
[----:B------:R-:W-:-:S04]  /*2ad0*/  SHF.L.U32 R3, R7, R2, RZ ;  /* 0x0000000207037219 */ /* 0x000fc800000006ff */
[----:B------:R-:W-:Y:S02]  /*2ae0*/  LOP3.LUT R0, R3, R0, RZ, 0xfc, !PT ;  /* 0x0000000003007212 */ /* 0x000fe400078efcff */
[----:B------:R-:W1:Y:S02]  /*2af0*/  LDS R5, [UR6] ;  /* 0x00000006ff057984 */ /* 0x000e640008000800 */
[C---:B------:R-:W-:Y:S02]  /*2b00*/  LOP3.LUT R2, R0.reuse, 0xffff, RZ, 0xc0, !PT ;  /* 0x0000ffff00027812 */ /* 0x040fe400078ec0ff */
[----:B-1----:R-:W-:-:S04]  /*2b10*/  LOP3.LUT R3, R0, 0xffff, R5, 0x80, !PT ;  /* 0x0000ffff00037812 */ /* 0x002fc800078e8005 */
[----:B------:R-:W-:-:S13]  /*2b20*/  ISETP.NE.AND P0, PT, R3, R2, PT ;  /* 0x000000020300720c */ /* 0x000fda0003f05270 */
[----:B------:R-:W-:Y:S05]  /*2b30*/  @P0 BRA `(.L_x_77) ;  /* 0x0000000000500947 */ /* 0x000fea0003800000 */
[----:B------:R-:W-:Y:S02]  /*2b40*/  SHF.R.U32.HI R5, RZ, 0x10, R5 ;  /* 0x00000010ff057819 */ /* 0x000fe40000011605 */
[----:B------:R-:W-:-:S04]  /*2b50*/  SHF.R.U32.HI R2, RZ, 0x10, R0 ;  /* 0x00000010ff027819 */ /* 0x000fc80000011600 */
[----:B------:R-:W-:-:S04]  /*2b60*/  LOP3.LUT R5, R5, R2, RZ, 0xc0, !PT ;  /* 0x0000000205057212 */ /* 0x000fc800078ec0ff */
[----:B------:R-:W-:-:S13]  /*2b70*/  ISETP.NE.AND P0, PT, R5, R2, PT ;  /* 0x000000020500720c */ /* 0x000fda0003f05270 */
[----:B------:R-:W-:Y:S05]  /*2b80*/  @P0 BRA `(.L_x_78) ;  /* 0x0000000000300947 */ /* 0x000fea0003800000 */
[----:B------:R-:W-:Y:S01]  /*2b90*/  R2UR UR4, R0 ;  /* 0x00000000000472ca */ /* 0x000fe200000e0000 */
[----:B------:R-:W-:Y:S01]  /*2ba0*/  VOTEU.ANY UR5, UPT, PT ;  /* 0x0000000000057886 */ /* 0x000fe200038e0100 */
[----:B------:R-:W1:Y:S01]  /*2bb0*/  S2R R0, SR_LANEID ;  /* 0x0000000000007919 */ /* 0x000e620000000000 */
[----:B------:R-:W-:-:S10]  /*2bc0*/  UFLO.U32 UR5, UR5 ;  /* 0x00000005000572bd */ /* 0x000fd400080e0000 */
[----:B------:R-:W-:-:S06]  /*2bd0*/  ULOP3.LUT UR4, URZ, UR4, URZ, 0x33, !UPT ;  /* 0x00000004ff047292 */ /* 0x000fcc000f8e33ff */
[----:B------:R-:W-:-:S04]  /*2be0*/  IMAD.U32 R2, RZ, RZ, UR4 ;  /* 0x00000004ff027e24 */ /* 0x000fc8000f8e00ff */
[----:B------:R-:W2:Y:S02]  /*2bf0*/  REDUX UR7, R2 ;  /* 0x00000000020773c4 */ /* 0x000ea40000000000 */
[----:B------:R3:W-:Y:S01]  /*2c00*/  UTCATOMSWS.AND URZ, UR4 ;  /* 0x0000000400ff79e3 */ /* 0x0007e20008000000 */
[----:B-1----:R-:W-:Y:S01]  /*2c10*/  ISETP.EQ.U32.AND P0, PT, R0, UR5, PT ;  /* 0x0000000500007c0c */ /* 0x002fe2000bf02070 */
[----:B--2---:R-:W-:-:S12]  /*2c20*/  IMAD.U32 R0, RZ, RZ, UR7 ;  /* 0x00000007ff007e24 */ /* 0x004fd8000f8e00ff */
[----:B------:R3:W-:Y:S01]  /*2c30*/  @P0 ATOMS.AND RZ, [UR6], R0 ;  /* 0x00000000ffff098c */ /* 0x0007e2000a800006 */
[----:B------:R-:W-:Y:S05]  /*2c40*/  BRA `(.L_x_76) ;  /* 0x0000000000147947 */ /* 0x000fea0003800000 */
.L_x_78:
[----:B------:R-:W-:-:S07]  /*2c50*/  MOV R2, 0x2c70 ;  /* 0x00002c7000027802 */ /* 0x000fce0000000f00 */
[----:B------:R-:W-:Y:S05]  /*2c60*/  CALL.REL.NOINC `($__internal_0_$__cuda_sm10x_tcgen05_guardrail_trap_col_being_dealloced_not_returned_by_alloc) ;  /* 0x0000000000447944 */ /* 0x000fea0003c00000 */
[----:B------:R-:W-:Y:S05]  /*2c70*/  BRA `(.L_x_76) ;  /* 0x0000000000087947 */ /* 0x000fea0003800000 */
.L_x_77:
[----:B------:R-:W-:-:S07]  /*2c80*/  MOV R2, 0x2ca0 ;  /* 0x00002ca000027802 */ /* 0x000fce0000000f00 */
[----:B------:R-:W-:Y:S05]  /*2c90*/  CALL.REL.NOINC `($__internal_2_$__cuda_sm10x_tcgen05_guardrail_trap_unallocated_columns_being_dealloced) ;  /* 0x0000000000507944 */ /* 0x000fea0003c00000 */
.L_x_76:
[----:B------:R-:W-:Y:S01]  /*2ca0*/  NOP ;  /* 0x0000000000007918 */ /* 0x000fe20000000000 */
[----:B---3--:R-:W-:Y:S05]  /*2cb0*/  EXIT ;  /* 0x000000000000794d */ /* 0x008fea0003800000 */
.L_x_61:
[----:B------:R-:W1:Y:S02]  /*2cc0*/  SYNCS.PHASECHK.TRANS64.TRYWAIT P0, [UR8+0x28000], RZ ;  /* 0x028000ffff0075a7 */ /* 0x000e640008001108 */
[----:B-1----:R-:W-:Y:S05]  /*2cd0*/  @!P0 BRA `(.L_x_61) ;  /* 0xfffffffc00f88947 */ /* 0x002fea000383ffff */
[----:B------:R-:W-:Y:S05]  /*2ce0*/  BRA `(.L_x_79) ;  /* 0xffffffec00c47947 */ /* 0x000fea000383ffff */
.L_x_63:
[----:B------:R-:W1:Y:S02]  /*2cf0*/  SYNCS.PHASECHK.TRANS64.TRYWAIT P1, [UR8+0x28020], RZ ;  /* 0x028020ffff0075a7 */ /* 0x000e640008021108 */
[----:B-1----:R-:W-:Y:S05]  /*2d00*/  @!P1 BRA `(.L_x_63) ;  /* 0xfffffffc00f89947 */ /* 0x002fea000383ffff */
[----:B------:R-:W-:Y:S05]  /*2d10*/  BRA `(.L_x_80) ;  /* 0xfffffff000607947 */ /* 0x000fea000383ffff */
.L_x_64:
[----:B------:R-:W2:Y:S02]  /*2d20*/  SYNCS.PHASECHK.TRANS64.TRYWAIT P0, [UR28+0x28000], R2 ;  /* 0x02800002ff0075a7 */ /* 0x000ea4000800111c */
[----:B--2---:R-:W-:Y:S05]  /*2d30*/  @!P0 BRA `(.L_x_64) ;  /* 0xfffffffc00f88947 */ /* 0x004fea000383ffff */
[----:B------:R-:W-:Y:S05]  /*2d40*/  BRA `(.L_x_81) ;  /* 0xfffffff000e07947 */ /* 0x000fea000383ffff */
.L_x_66:
[----:B------:R-:W2:Y:S02]  /*2d50*/  SYNCS.PHASECHK.TRANS64.TRYWAIT P0, [UR28+0x28020], R2 ;  /* 0x02802002ff0075a7 */ /* 0x000ea4000800111c */
[----:B--2---:R-:W-:Y:S05]  /*2d60*/  @!P0 BRA `(.L_x_66) ;  /* 0xfffffffc00f88947 */ /* 0x004fea000383ffff */
[----:B------:R-:W-:Y:S05]  /*2d70*/  BRA `(.L_x_82) ;  /* 0xfffffff400887947 */ /* 0x000fea000383ffff */
        .weak           $__internal_0_$__cuda_sm10x_tcgen05_guardrail_trap_col_being_dealloced_not_returned_by_alloc
        .type           $__internal_0_$__cuda_sm10x_tcgen05_guardrail_trap_col_being_dealloced_not_returned_by_alloc,@function
        .size           $__internal_0_$__cuda_sm10x_tcgen05_guardrail_trap_col_being_dealloced_not_returned_by_alloc,($__internal_1_$__cuda_sm10x_tcgen05_guardrail_trap_phase_invalid_during_alloc - $__internal_0_$__cuda_sm10x_tcgen05_guardrail_trap_col_being_dealloced_not_returned_by_alloc)
$__internal_0_$__cuda_sm10x_tcgen05_guardrail_trap_col_being_dealloced_not_returned_by_alloc:
[----:B------:R-:W-:Y:S05]  /*2d80*/  BPT.TRAP 0x1 ;  /* 0x000000040000795c */ /* 0x000fea0000300000 */
[----:B------:R-:W-:-:S04]  /*2d90*/  IMAD.MOV.U32 R3, RZ, RZ, 0x0 ;  /* 0x00000000ff037424 */ /* 0x000fc800078e00ff */
[----:B------:R-:W-:Y:S05]  /*2da0*/  RET.REL.NODEC R2 `(gluon_tcgen05) ;  /* 0xffffffd002947950 */ /* 0x000fea0003c3ffff */
        .weak           $__internal_1_$__cuda_sm10x_tcgen05_guardrail_trap_phase_invalid_during_alloc
        .type           $__internal_1_$__cuda_sm10x_tcgen05_guardrail_trap_phase_invalid_during_alloc,@function
        .size           $__internal_1_$__cuda_sm10x_tcgen05_guardrail_trap_phase_invalid_during_alloc,($__internal_2_$__cuda_sm10x_tcgen05_guardrail_trap_unallocated_columns_being_dealloced - $__internal_1_$__cuda_sm10x_tcgen05_guardrail_trap_phase_invalid_during_alloc)
$__internal_1_$__cuda_sm10x_tcgen05_guardrail_trap_phase_invalid_during_alloc:
[----:B------:R-:W-:Y:S05]  /*2db0*/  BPT.TRAP 0x1 ;  /* 0x000000040000795c */ /* 0x000fea0000300000 */
[----:B------:R-:W-:-:S04]  /*2dc0*/  IMAD.MOV.U32 R3, RZ, RZ, 0x0 ;  /* 0x00000000ff037424 */ /* 0x000fc800078e00ff */
[----:B------:R-:W-:Y:S05]  /*2dd0*/  RET.REL.NODEC R2 `(gluon_tcgen05) ;  /* 0xffffffd002887950 */ /* 0x000fea0003c3ffff */
        .weak           $__internal_2_$__cuda_sm10x_tcgen05_guardrail_trap_unallocated_columns_being_dealloced
        .type           $__internal_2_$__cuda_sm10x_tcgen05_guardrail_trap_unallocated_columns_being_dealloced,@function
        .size           $__internal_2_$__cuda_sm10x_tcgen05_guardrail_trap_unallocated_columns_being_dealloced,(.L_x_86 - $__internal_2_$__cuda_sm10x_tcgen05_guardrail_trap_unallocated_columns_being_dealloced)
$__internal_2_$__cuda_sm10x_tcgen05_guardrail_trap_unallocated_columns_being_dealloced:
[----:B------:R-:W-:Y:S05]  /*2de0*/  BPT.TRAP 0x1 ;  /* 0x000000040000795c */ /* 0x000fea0000300000 */
[----:B------:R-:W-:-:S04]  /*2df0*/  IMAD.MOV.U32 R3, RZ, RZ, 0x0 ;  /* 0x00000000ff037424 */ /* 0x000fc800078e00ff */
[----:B------:R-:W-:Y:S05]  /*2e00*/  RET.REL.NODEC R2 `(gluon_tcgen05) ;  /* 0xffffffd0027c7950 */ /* 0x000fea0003c3ffff */
.L_x_83:
[----:B------:R-:W-:-:S00]  /*2e10*/  BRA `(.L_x_83) ;  /* 0xfffffffc00fc7947 */ /* 0x000fc0000383ffff */
[----:B------:R-:W-:-:S00]  /*2e20*/  NOP ;  /* 0x0000000000007918 */ /* 0x000fc00000000000 */
        /* <DEDUP_REMOVED lines=13> */
.L_x_86:


//--------------------- .nv.shared.gluon_tcgen05  --------------------------
	.section	.nv.shared.gluon_tcgen05,"aw",@nobits
	.sectionflags	@""
	.align	16
	.zero		1024


//--------------------- .nv.shared.reserved.0     --------------------------
	.section	.nv.shared.reserved.0,"aw",@nobits
	.align	8
	.weak		__nv_reservedSMEM_offset_0_alias
	.size		__nv_reservedSMEM_offset_0_alias, 0, 64
	.other		__nv_reservedSMEM_offset_0_alias,@"STO_CUDA_RESERVED_SHARED STV_DEFAULT"
__nv_reservedSMEM_offset_0_alias:
	.zero		0
.nv.shared.reserved.0:
	.zero		64
	.weak		__nv_reservedSMEM_allocation_phase
	.type		__nv_reservedSMEM_allocation_phase,@object
	.size		__nv_reservedSMEM_allocation_phase,(.L_0 - __nv_reservedSMEM_allocation_phase)
__nv_reservedSMEM_allocation_phase:
	.zero		1
.L_0:
	.zero		7
	.weak		__nv_reservedSMEM_devtool_atexit_pc
	.type		__nv_reservedSMEM_devtool_atexit_pc,@object
	.size		__nv_reservedSMEM_devtool_atexit_pc,(__nv_reservedSMEM_allocation_mask - __nv_reservedSMEM_devtool_atexit_pc)
__nv_reservedSMEM_devtool_atexit_pc:
	.zero		8
	.weak		__nv_reservedSMEM_allocation_mask
	.type		__nv_reservedSMEM_allocation_mask,@object
	.size		__nv_reservedSMEM_allocation_mask,(.L_2 - __nv_reservedSMEM_allocation_mask)
__nv_reservedSMEM_allocation_mask:
	.zero		4
.L_2:


//--------------------- .nv.constant0.gluon_tcgen05 --------------------------
	.section	.nv.constant0.gluon_tcgen05,"a",@progbits
	.sectionflags	@""
	.align	4
.nv.constant0.gluon_tcgen05:
	.zero		976


//--------------------- SYMBOLS --------------------------

	.type		.nv.reservedSmem.offset0,@object
	.size		.nv.reservedSmem.offset0,0x4
	.type		.nv.reservedSmem.cap,@object
	.size		.nv.reservedSmem.cap,0x4
